// auto-generated by cutlass_sweep.sparse_gemm — config: {"arch": "sm_100", "cluster_m": 2, "cluster_n": 1, "dtype": "fp16", "tile_k": 64, "tile_m": 256, "tile_n": 64}
#include "cutlass/cutlass.h"
#include "cutlass/gemm/collective/collective_builder.hpp"
#include "cutlass/gemm/device/gemm_universal_adapter.h"
#include "cutlass/gemm/kernel/gemm_universal.hpp"
#include "cutlass/epilogue/collective/collective_builder.hpp"

using Elem = cutlass::half_t;
using Acc  = float;
using TileShape    = cute::Shape<cute::_256, cute::_64, cute::_64>;
using ClusterShape = cute::Shape<cute::_2, cute::_1, cute::_1>;

using CollectiveEpilogue = typename cutlass::epilogue::collective::CollectiveBuilder<
    cutlass::arch::Sm100, cutlass::arch::OpClassSparseTensorOp,
    TileShape, ClusterShape,
    cutlass::epilogue::collective::EpilogueTileAuto,
    Acc, Acc,
    Acc, cutlass::layout::ColumnMajor, 128 / cutlass::sizeof_bits<Acc>::value,
    Acc, cutlass::layout::ColumnMajor, 128 / cutlass::sizeof_bits<Acc>::value,
    cutlass::epilogue::TmaWarpSpecialized2Sm
  >::CollectiveOp;

using CollectiveMainloop = typename cutlass::gemm::collective::CollectiveBuilder<
    cutlass::arch::Sm100, cutlass::arch::OpClassSparseTensorOp,
    Elem, cutlass::layout::RowMajor, 2 * 128 / cutlass::sizeof_bits<Elem>::value,
    Elem, cutlass::layout::ColumnMajor, 128 / cutlass::sizeof_bits<Elem>::value,
    Acc,
    TileShape, ClusterShape,
    cutlass::gemm::collective::StageCountAutoCarveoutEpi<CollectiveEpilogue>,
    cutlass::gemm::KernelSparseTmaWarpSpecialized2SmSm100
  >::CollectiveOp;

using GemmKernel = cutlass::gemm::kernel::GemmUniversal<
    cute::Shape<int,int,int,int>,
    CollectiveMainloop,
    CollectiveEpilogue
>;
using Gemm = cutlass::gemm::device::GemmUniversalAdapter<GemmKernel>;

auto* _anchor = &cutlass::device_kernel<GemmKernel>;


// ===== COMPILED SASS (sm_100a) =====

	.target	sm_100a

	.elftype	@"ET_EXEC"


//--------------------- .note.nv.tkinfo           --------------------------
	.section	.note.nv.tkinfo,"",@"SHT_NOTE"
	.sectionflags	@"SHF_NOTE_NV_TKINFO"
	.tkinfo
        /*0018*/ 	.word	0x00000002
        /*0030*/ 	.string	""
        /*0030*/ 	.string	"ptxas"
        /*0030*/ 	.string	"Cuda compilation tools, release 13.0, V13.0.88"
        /*0030*/ 	.string	"Build cuda_13.0.r13.0/compiler.36424714_0"
        /*0030*/ 	.string	"-arch sm_100a -m 64 "



//--------------------- .note.nv.cuinfo           --------------------------
	.section	.note.nv.cuinfo,"",@"SHT_NOTE"
	.sectionflags	@"SHF_NOTE_NV_CUINFO"
        /*0018*/ 	.short	0x0002
        /*001a*/ 	.short	0x0064
        /*001c*/ 	.short	0x0082
	.zero		2


//--------------------- .nv.info                  --------------------------
	.section	.nv.info,"",@"SHT_CUDA_INFO"
	.align	4


	//----- nvinfo : EIATTR_REGCOUNT
	.align		4
        /*0000*/ 	.byte	0x04, 0x2f
        /*0002*/ 	.short	(.L_19 - .L_18)
	.align		4
.L_18:
        /*0004*/ 	.word	index@(_ZN7cutlass13device_kernelINS_4gemm6kernel13GemmUniversalIN4cute5tupleIJiiiiEEENS1_10collective13CollectiveMmaINS1_41MainloopSm100TmaUmmaWarpSpecializedSparseILi13ELi2ELi2ENS5_IJNS4_1CILi2EEENSA_ILi1EEESC_EEEEENS5_IJNSA_ILi256EEENSA_ILi64EEESG_EEENS_6half_tENS5_IJNS4_6LayoutINS5_IJiNS5_IJSB_iEEEiEEENS5_IJlNS5_IJSC_SB_EEElEEEEENSJ_INS5_IJNS5_IJNS5_IJNSA_ILi8EEESB_SP_EEEiEEENS5_IJNS5_IJNSA_ILi16EEESB_NSA_ILi4EEEEEEiEEEiEEENS5_IJNS5_IJNS5_IJNSA_ILi128EEESS_NSA_ILi2048EEEEEENSA_ILi16384EEEEEENS5_IJNS5_IJSC_NSA_ILi1024EEENSA_ILi32EEEEEElEEElEEEEEEEESI_NS5_IJlSC_lEEENS4_8TiledMMAINS4_8MMA_AtomIJNS4_33SM100_MMA_F16BF16_2x1SM_SS_SPARSEISI_SI_fLi256ELi64ELNS4_4UMMA5MajorE0ELS1E_0ELNS1D_7ScaleInE0ELS1F_0EEEEEENSJ_INS5_IJSC_SC_SC_EEENS5_IJNSA_ILi0EEES1J_S1J_EEEEENS5_IJNS4_10UnderscoreES1M_S1M_EEEEENS4_18SM100_TMA_2SM_LOADENS4_14ComposedLayoutINS4_7SwizzleILi2ELi4ELi3EEENS4_25smem_sparse_ptr_flag_bitsILi2ELi16EEENSJ_INS5_IJNS5_IJSC_SP_EEENS5_IJSB_S13_EEEEEENS5_IJNS5_IJS1J_SG_EEESM_EEEEEEEvNS4_8identityES1P_NS1Q_INS1R_ILi3ELi4ELi3EEENS4_18smem_ptr_flag_bitsILi16EEENSJ_INS5_IJSP_SG_EEENS5_IJSG_SC_EEEEEEEvS22_EENS_8epilogue10collective18CollectiveEpilogueINS2B_23Sm100TmaWarpSpecializedILi4ELi2ELi16ELb1ELb0EEEJNS5_IJSX_SG_SG_EEENS5_IJNSJ_ISX_SC_EENSJ_ISS_SC_EEEEEfNS5_IJSC_llEEEfS2K_NS2B_6fusion15FusionCallbacksIS2F_NS2L_17LinearCombinationIffffLNS_15FloatRoundStyleE2EEES2G_S2J_JEEENS4_5SM1004TMEM4LOAD26SM100_TMEM_LOAD_32dp32b16xENS4_13SM90_TMA_LOADENS1Q_INS1R_ILi2ELi5ELi2EEENS24_ILi32EEENSJ_INS5_IJS13_ST_EEENS5_IJSC_S13_EEEEEEENS4_39AutoVectorizingCopyWithAssumedAlignmentILi128EEENS4_14SM90_TMA_STOREES31_S33_S33_EEEvvEEEEvNT_6ParamsE)
        /*0008*/ 	.word	0x00000055


	//----- nvinfo : EIATTR_FRAME_SIZE
	.align		4
.L_19:
        /*000c*/ 	.byte	0x04, 0x11
        /*000e*/ 	.short	(.L_21 - .L_20)
	.align		4
.L_20:
        /*0010*/ 	.word	index@($__internal_2_$__cuda_sm10x_tcgen05_guardrail_trap_unallocated_columns_being_dealloced)
        /*0014*/ 	.word	0x00000000


	//----- nvinfo : EIATTR_FRAME_SIZE
	.align		4
.L_21:
        /*0018*/ 	.byte	0x04, 0x11
        /*001a*/ 	.short	(.L_23 - .L_22)
	.align		4
.L_22:
        /*001c*/ 	.word	index@($__internal_1_$__cuda_sm10x_tcgen05_guardrail_trap_phase_invalid_during_alloc)
        /*0020*/ 	.word	0x00000000


	//----- nvinfo : EIATTR_FRAME_SIZE
	.align		4
.L_23:
        /*0024*/ 	.byte	0x04, 0x11
        /*0026*/ 	.short	(.L_25 - .L_24)
	.align		4
.L_24:
        /*0028*/ 	.word	index@($__internal_0_$__cuda_sm10x_tcgen05_guardrail_trap_col_being_dealloced_not_returned_by_alloc)
        /*002c*/ 	.word	0x00000000


	//----- nvinfo : EIATTR_FRAME_SIZE
	.align		4
.L_25:
        /*0030*/ 	.byte	0x04, 0x11
        /*0032*/ 	.short	(.L_27 - .L_26)
	.align		4
.L_26:
        /*0034*/ 	.word	index@(_ZN7cutlass13device_kernelINS_4gemm6kernel13GemmUniversalIN4cute5tupleIJiiiiEEENS1_10collective13CollectiveMmaINS1_41MainloopSm100TmaUmmaWarpSpecializedSparseILi13ELi2ELi2ENS5_IJNS4_1CILi2EEENSA_ILi1EEESC_EEEEENS5_IJNSA_ILi256EEENSA_ILi64EEESG_EEENS_6half_tENS5_IJNS4_6LayoutINS5_IJiNS5_IJSB_iEEEiEEENS5_IJlNS5_IJSC_SB_EEElEEEEENSJ_INS5_IJNS5_IJNS5_IJNSA_ILi8EEESB_SP_EEEiEEENS5_IJNS5_IJNSA_ILi16EEESB_NSA_ILi4EEEEEEiEEEiEEENS5_IJNS5_IJNS5_IJNSA_ILi128EEESS_NSA_ILi2048EEEEEENSA_ILi16384EEEEEENS5_IJNS5_IJSC_NSA_ILi1024EEENSA_ILi32EEEEEElEEElEEEEEEEESI_NS5_IJlSC_lEEENS4_8TiledMMAINS4_8MMA_AtomIJNS4_33SM100_MMA_F16BF16_2x1SM_SS_SPARSEISI_SI_fLi256ELi64ELNS4_4UMMA5MajorE0ELS1E_0ELNS1D_7ScaleInE0ELS1F_0EEEEEENSJ_INS5_IJSC_SC_SC_EEENS5_IJNSA_ILi0EEES1J_S1J_EEEEENS5_IJNS4_10UnderscoreES1M_S1M_EEEEENS4_18SM100_TMA_2SM_LOADENS4_14ComposedLayoutINS4_7SwizzleILi2ELi4ELi3EEENS4_25smem_sparse_ptr_flag_bitsILi2ELi16EEENSJ_INS5_IJNS5_IJSC_SP_EEENS5_IJSB_S13_EEEEEENS5_IJNS5_IJS1J_SG_EEESM_EEEEEEEvNS4_8identityES1P_NS1Q_INS1R_ILi3ELi4ELi3EEENS4_18smem_ptr_flag_bitsILi16EEENSJ_INS5_IJSP_SG_EEENS5_IJSG_SC_EEEEEEEvS22_EENS_8epilogue10collective18CollectiveEpilogueINS2B_23Sm100TmaWarpSpecializedILi4ELi2ELi16ELb1ELb0EEEJNS5_IJSX_SG_SG_EEENS5_IJNSJ_ISX_SC_EENSJ_ISS_SC_EEEEEfNS5_IJSC_llEEEfS2K_NS2B_6fusion15FusionCallbacksIS2F_NS2L_17LinearCombinationIffffLNS_15FloatRoundStyleE2EEES2G_S2J_JEEENS4_5SM1004TMEM4LOAD26SM100_TMEM_LOAD_32dp32b16xENS4_13SM90_TMA_LOADENS1Q_INS1R_ILi2ELi5ELi2EEENS24_ILi32EEENSJ_INS5_IJS13_ST_EEENS5_IJSC_S13_EEEEEEENS4_39AutoVectorizingCopyWithAssumedAlignmentILi128EEENS4_14SM90_TMA_STOREES31_S33_S33_EEEvvEEEEvNT_6ParamsE)
        /*0038*/ 	.word	0x00000000


	//----- nvinfo : EIATTR_MIN_STACK_SIZE
	.align		4
.L_27:
        /*003c*/ 	.byte	0x04, 0x12
        /*003e*/ 	.short	(.L_29 - .L_28)
	.align		4
.L_28:
        /*0040*/ 	.word	index@(_ZN7cutlass13device_kernelINS_4gemm6kernel13GemmUniversalIN4cute5tupleIJiiiiEEENS1_10collective13CollectiveMmaINS1_41MainloopSm100TmaUmmaWarpSpecializedSparseILi13ELi2ELi2ENS5_IJNS4_1CILi2EEENSA_ILi1EEESC_EEEEENS5_IJNSA_ILi256EEENSA_ILi64EEESG_EEENS_6half_tENS5_IJNS4_6LayoutINS5_IJiNS5_IJSB_iEEEiEEENS5_IJlNS5_IJSC_SB_EEElEEEEENSJ_INS5_IJNS5_IJNS5_IJNSA_ILi8EEESB_SP_EEEiEEENS5_IJNS5_IJNSA_ILi16EEESB_NSA_ILi4EEEEEEiEEEiEEENS5_IJNS5_IJNS5_IJNSA_ILi128EEESS_NSA_ILi2048EEEEEENSA_ILi16384EEEEEENS5_IJNS5_IJSC_NSA_ILi1024EEENSA_ILi32EEEEEElEEElEEEEEEEESI_NS5_IJlSC_lEEENS4_8TiledMMAINS4_8MMA_AtomIJNS4_33SM100_MMA_F16BF16_2x1SM_SS_SPARSEISI_SI_fLi256ELi64ELNS4_4UMMA5MajorE0ELS1E_0ELNS1D_7ScaleInE0ELS1F_0EEEEEENSJ_INS5_IJSC_SC_SC_EEENS5_IJNSA_ILi0EEES1J_S1J_EEEEENS5_IJNS4_10UnderscoreES1M_S1M_EEEEENS4_18SM100_TMA_2SM_LOADENS4_14ComposedLayoutINS4_7SwizzleILi2ELi4ELi3EEENS4_25smem_sparse_ptr_flag_bitsILi2ELi16EEENSJ_INS5_IJNS5_IJSC_SP_EEENS5_IJSB_S13_EEEEEENS5_IJNS5_IJS1J_SG_EEESM_EEEEEEEvNS4_8identityES1P_NS1Q_INS1R_ILi3ELi4ELi3EEENS4_18smem_ptr_flag_bitsILi16EEENSJ_INS5_IJSP_SG_EEENS5_IJSG_SC_EEEEEEEvS22_EENS_8epilogue10collective18CollectiveEpilogueINS2B_23Sm100TmaWarpSpecializedILi4ELi2ELi16ELb1ELb0EEEJNS5_IJSX_SG_SG_EEENS5_IJNSJ_ISX_SC_EENSJ_ISS_SC_EEEEEfNS5_IJSC_llEEEfS2K_NS2B_6fusion15FusionCallbacksIS2F_NS2L_17LinearCombinationIffffLNS_15FloatRoundStyleE2EEES2G_S2J_JEEENS4_5SM1004TMEM4LOAD26SM100_TMEM_LOAD_32dp32b16xENS4_13SM90_TMA_LOADENS1Q_INS1R_ILi2ELi5ELi2EEENS24_ILi32EEENSJ_INS5_IJS13_ST_EEENS5_IJSC_S13_EEEEEEENS4_39AutoVectorizingCopyWithAssumedAlignmentILi128EEENS4_14SM90_TMA_STOREES31_S33_S33_EEEvvEEEEvNT_6ParamsE)
        /*0044*/ 	.word	0x00000000
.L_29:


//--------------------- .nv.compat                --------------------------
	.section	.nv.compat,"",@"SHT_CUDA_COMPAT_INFO"
	.align	4
        /*0000*/ 	.byte	0x02, 0x09, 0x01, 0x00, 0x02, 0x02, 0x02, 0x00, 0x02, 0x05, 0x05, 0x00, 0x03, 0x07, 0x01, 0x01
        /*0010*/ 	.byte	0x02, 0x03, 0x01, 0x00, 0x02, 0x06, 0x01, 0x00, 0x04, 0x0b, 0x08, 0x00, 0x09, 0x00, 0x00, 0x00
        /*0020*/ 	.byte	0x00, 0x00, 0x00, 0x00


//--------------------- .nv.info._ZN7cutlass13device_kernelINS_4gemm6kernel13GemmUniversalIN4cute5tupleIJiiiiEEENS1_10collective13CollectiveMmaINS1_41MainloopSm100TmaUmmaWarpSpecializedSparseILi13ELi2ELi2ENS5_IJNS4_1CILi2EEENSA_ILi1EEESC_EEEEENS5_IJNSA_ILi256EEENSA_ILi64EEESG_EEENS_6half_tENS5_IJNS4_6LayoutINS5_IJiNS5_IJSB_iEEEiEEENS5_IJlNS5_IJSC_SB_EEElEEEEENSJ_INS5_IJNS5_IJNS5_IJNSA_ILi8EEESB_SP_EEEiEEENS5_IJNS5_IJNSA_ILi16EEESB_NSA_ILi4EEEEEEiEEEiEEENS5_IJNS5_IJNS5_IJNSA_ILi128EEESS_NSA_ILi2048EEEEEENSA_ILi16384EEEEEENS5_IJNS5_IJSC_NSA_ILi1024EEENSA_ILi32EEEEEElEEElEEEEEEEESI_NS5_IJlSC_lEEENS4_8TiledMMAINS4_8MMA_AtomIJNS4_33SM100_MMA_F16BF16_2x1SM_SS_SPARSEISI_SI_fLi256ELi64ELNS4_4UMMA5MajorE0ELS1E_0ELNS1D_7ScaleInE0ELS1F_0EEEEEENSJ_INS5_IJSC_SC_SC_EEENS5_IJNSA_ILi0EEES1J_S1J_EEEEENS5_IJNS4_10UnderscoreES1M_S1M_EEEEENS4_18SM100_TMA_2SM_LOADENS4_14ComposedLayoutINS4_7SwizzleILi2ELi4ELi3EEENS4_25smem_sparse_ptr_flag_bitsILi2ELi16EEENSJ_INS5_IJNS5_IJSC_SP_EEENS5_IJSB_S13_EEEEEENS5_IJNS5_IJS1J_SG_EEESM_EEEEEEEvNS4_8identityES1P_NS1Q_INS1R_ILi3ELi4ELi3EEENS4_18smem_ptr_flag_bitsILi16EEENSJ_INS5_IJSP_SG_EEENS5_IJSG_SC_EEEEEEEvS22_EENS_8epilogue10collective18CollectiveEpilogueINS2B_23Sm100TmaWarpSpecializedILi4ELi2ELi16ELb1ELb0EEEJNS5_IJSX_SG_SG_EEENS5_IJNSJ_ISX_SC_EENSJ_ISS_SC_EEEEEfNS5_IJSC_llEEEfS2K_NS2B_6fusion15FusionCallbacksIS2F_NS2L_17LinearCombinationIffffLNS_15FloatRoundStyleE2EEES2G_S2J_JEEENS4_5SM1004TMEM4LOAD26SM100_TMEM_LOAD_32dp32b16xENS4_13SM90_TMA_LOADENS1Q_INS1R_ILi2ELi5ELi2EEENS24_ILi32EEENSJ_INS5_IJS13_ST_EEENS5_IJSC_S13_EEEEEEENS4_39AutoVectorizingCopyWithAssumedAlignmentILi128EEENS4_14SM90_TMA_STOREES31_S33_S33_EEEvvEEEEvNT_6ParamsE --------------------------
	.section	.nv.info._ZN7cutlass13device_kernelINS_4gemm6kernel13GemmUniversalIN4cute5tupleIJiiiiEEENS1_10collective13CollectiveMmaINS1_41MainloopSm100TmaUmmaWarpSpecializedSparseILi13ELi2ELi2ENS5_IJNS4_1CILi2EEENSA_ILi1EEESC_EEEEENS5_IJNSA_ILi256EEENSA_ILi64EEESG_EEENS_6half_tENS5_IJNS4_6LayoutINS5_IJiNS5_IJSB_iEEEiEEENS5_IJlNS5_IJSC_SB_EEElEEEEENSJ_INS5_IJNS5_IJNS5_IJNSA_ILi8EEESB_SP_EEEiEEENS5_IJNS5_IJNSA_ILi16EEESB_NSA_ILi4EEEEEEiEEEiEEENS5_IJNS5_IJNS5_IJNSA_ILi128EEESS_NSA_ILi2048EEEEEENSA_ILi16384EEEEEENS5_IJNS5_IJSC_NSA_ILi1024EEENSA_ILi32EEEEEElEEElEEEEEEEESI_NS5_IJlSC_lEEENS4_8TiledMMAINS4_8MMA_AtomIJNS4_33SM100_MMA_F16BF16_2x1SM_SS_SPARSEISI_SI_fLi256ELi64ELNS4_4UMMA5MajorE0ELS1E_0ELNS1D_7ScaleInE0ELS1F_0EEEEEENSJ_INS5_IJSC_SC_SC_EEENS5_IJNSA_ILi0EEES1J_S1J_EEEEENS5_IJNS4_10UnderscoreES1M_S1M_EEEEENS4_18SM100_TMA_2SM_LOADENS4_14ComposedLayoutINS4_7SwizzleILi2ELi4ELi3EEENS4_25smem_sparse_ptr_flag_bitsILi2ELi16EEENSJ_INS5_IJNS5_IJSC_SP_EEENS5_IJSB_S13_EEEEEENS5_IJNS5_IJS1J_SG_EEESM_EEEEEEEvNS4_8identityES1P_NS1Q_INS1R_ILi3ELi4ELi3EEENS4_18smem_ptr_flag_bitsILi16EEENSJ_INS5_IJSP_SG_EEENS5_IJSG_SC_EEEEEEEvS22_EENS_8epilogue10collective18CollectiveEpilogueINS2B_23Sm100TmaWarpSpecializedILi4ELi2ELi16ELb1ELb0EEEJNS5_IJSX_SG_SG_EEENS5_IJNSJ_ISX_SC_EENSJ_ISS_SC_EEEEEfNS5_IJSC_llEEEfS2K_NS2B_6fusion15FusionCallbacksIS2F_NS2L_17LinearCombinationIffffLNS_15FloatRoundStyleE2EEES2G_S2J_JEEENS4_5SM1004TMEM4LOAD26SM100_TMEM_LOAD_32dp32b16xENS4_13SM90_TMA_LOADENS1Q_INS1R_ILi2ELi5ELi2EEENS24_ILi32EEENSJ_INS5_IJS13_ST_EEENS5_IJSC_S13_EEEEEEENS4_39AutoVectorizingCopyWithAssumedAlignmentILi128EEENS4_14SM90_TMA_STOREES31_S33_S33_EEEvvEEEEvNT_6ParamsE,"",@"SHT_CUDA_INFO"
	.sectionflags	@""
	.align	4


	//----- nvinfo : EIATTR_CUDA_API_VERSION
	.align		4
        /*0000*/ 	.byte	0x04, 0x37
        /*0002*/ 	.short	(.L_31 - .L_30)
.L_30:
        /*0004*/ 	.word	0x00000082


	//----- nvinfo : EIATTR_KPARAM_INFO
	.align		4
.L_31:
        /*0008*/ 	.byte	0x04, 0x17
        /*000a*/ 	.short	(.L_33 - .L_32)
.L_32:
        /*000c*/ 	.word	0x00000000
        /*0010*/ 	.short	0x0000
        /*0012*/ 	.short	0x0000
        /*0014*/ 	.byte	0x00, 0xf0, 0x01, 0x28


	//----- nvinfo : EIATTR_AT_ENTRY_FRAGMENTS
	.align		4
.L_33:
        /*0018*/ 	.byte	0x04, 0x4f
        /*001a*/ 	.short	(.L_35 - .L_34)


	//   ....[0]....
.L_34:
        /*001c*/ 	.word	0x00000007


	//----- nvinfo : EIATTR_RESERVED_SMEM_USED
	.align		4
.L_35:
        /*0020*/ 	.byte	0x01, 0x41
	.zero		2


	//----- nvinfo : EIATTR_SPARSE_MMA_MASK
	.align		4
        /*0024*/ 	.byte	0x03, 0x50
        /*0026*/ 	.short	0x0040


	//----- nvinfo : EIATTR_TCGEN05_2CTA_USED
	.align		4
        /*0028*/ 	.byte	0x01, 0x52
	.zero		2


	//----- nvinfo : EIATTR_MAXREG_COUNT
	.align		4
        /*002c*/ 	.byte	0x03, 0x1b
        /*002e*/ 	.short	0x00ff


	//----- nvinfo : EIATTR_NUM_BARRIERS
	.align		4
        /*0030*/ 	.byte	0x02, 0x4c
        /*0032*/ 	.byte	0x07
	.zero		1


	//----- nvinfo : EIATTR_EXTERNS
	.align		4
        /*0034*/ 	.byte	0x04, 0x0f
        /*0036*/ 	.short	(.L_37 - .L_36)


	//   ....[0]....
	.align		4
.L_36:
        /*0038*/ 	.word	index@(__assertfail)


	//----- nvinfo : EIATTR_MERCURY_ISA_VERSION
	.align		4
.L_37:
        /*003c*/ 	.byte	0x03, 0x5f
        /*003e*/ 	.short	0x0101


	//----- nvinfo : EIATTR_INT_WARP_WIDE_INSTR_OFFSETS
	.align		4
        /*0040*/ 	.byte	0x04, 0x31
        /*0042*/ 	.short	(.L_39 - .L_38)


	//   ....[0]....
.L_38:
        /*0044*/ 	.word	0x00000e10


	//   ....[1]....
        /*0048*/ 	.word	0x00000eb0


	//   ....[2]....
        /*004c*/ 	.word	0x00001e80


	//   ....[3]....
        /*0050*/ 	.word	0x00004200


	//   ....[4]....
        /*0054*/ 	.word	0x00004220


	//   ....[5]....
        /*0058*/ 	.word	0x00004250


	//   ....[6]....
        /*005c*/ 	.word	0x00004bb0


	//   ....[7]....
        /*0060*/ 	.word	0x00004bd0


	//   ....[8]....
        /*0064*/ 	.word	0x00004c70


	//   ....[9]....
        /*0068*/ 	.word	0x00004d10


	//   ....[10]....
        /*006c*/ 	.word	0x00004dd0


	//   ....[11]....
        /*0070*/ 	.word	0x00004e50


	//   ....[12]....
        /*0074*/ 	.word	0x00004e70


	//   ....[13]....
        /*0078*/ 	.word	0x00004f40


	//   ....[14]....
        /*007c*/ 	.word	0x00004fd0


	//   ....[15]....
        /*0080*/ 	.word	0x00005090


	//   ....[16]....
        /*0084*/ 	.word	0x00005120


	//   ....[17]....
        /*0088*/ 	.word	0x00005140


	//   ....[18]....
        /*008c*/ 	.word	0x00005270


	//   ....[19]....
        /*0090*/ 	.word	0x000052d0


	//   ....[20]....
        /*0094*/ 	.word	0x00005380


	//   ....[21]....
        /*0098*/ 	.word	0x000054d0


	//   ....[22]....
        /*009c*/ 	.word	0x00005530


	//   ....[23]....
        /*00a0*/ 	.word	0x00005550


	//   ....[24]....
        /*00a4*/ 	.word	0x00005570


	//   ....[25]....
        /*00a8*/ 	.word	0x00005760


	//----- nvinfo : EIATTR_COOP_GROUP_MASK_REGIDS
	.align		4
.L_39:
        /*00ac*/ 	.byte	0x04, 0x29
        /*00ae*/ 	.short	(.L_41 - .L_40)


	//   ....[0]....
.L_40:
        /*00b0*/ 	.word	0xffffffff


	//   ....[1]....
        /*00b4*/ 	.word	0xffffffff


	//   ....[2]....
        /*00b8*/ 	.word	0xffffffff


	//   ....[3]....
        /*00bc*/ 	.word	0xffffffff


	//   ....[4]....
        /*00c0*/ 	.word	0xffffffff


	//   ....[5]....
        /*00c4*/ 	.word	0xffffffff


	//   ....[6]....
        /*00c8*/ 	.word	0xffffffff


	//   ....[7]....
        /*00cc*/ 	.word	0xffffffff


	//   ....[8]....
        /*00d0*/ 	.word	0xffffffff


	//   ....[9]....
        /*00d4*/ 	.word	0xffffffff


	//   ....[10]....
        /*00d8*/ 	.word	0xffffffff


	//   ....[11]....
        /*00dc*/ 	.word	0xffffffff


	//   ....[12]....
        /*00e0*/ 	.word	0xffffffff


	//   ....[13]....
        /*00e4*/ 	.word	0xffffffff


	//----- nvinfo : EIATTR_COOP_GROUP_INSTR_OFFSETS
	.align		4
.L_41:
        /*00e8*/ 	.byte	0x04, 0x28
        /*00ea*/ 	.short	(.L_43 - .L_42)


	//   ....[0]....
.L_42:
        /*00ec*/ 	.word	0x000000c0


	//   ....[1]....
        /*00f0*/ 	.word	0x00000530


	//   ....[2]....
        /*00f4*/ 	.word	0x000007c0


	//   ....[3]....
        /*00f8*/ 	.word	0x00000950


	//   ....[4]....
        /*00fc*/ 	.word	0x00000a40


	//   ....[5]....
        /*0100*/ 	.word	0x00000ba0


	//   ....[6]....
        /*0104*/ 	.word	0x00000cf0


	//   ....[7]....
        /*0108*/ 	.word	0x00000f30


	//   ....[8]....
        /*010c*/ 	.word	0x00001d70


	//   ....[9]....
        /*0110*/ 	.word	0x00003040


	//   ....[10]....
        /*0114*/ 	.word	0x00003510


	//   ....[11]....
        /*0118*/ 	.word	0x00003540


	//   ....[12]....
        /*011c*/ 	.word	0x00004110


	//   ....[13]....
        /*0120*/ 	.word	0x00004310


	//----- nvinfo : EIATTR_VRC_CTA_INIT_COUNT
	.align		4
.L_43:
        /*0124*/ 	.byte	0x02, 0x4a
        /*0126*/ 	.byte	0x80
	.zero		1


	//----- nvinfo : EIATTR_SYSCALL_OFFSETS
	.align		4
        /*0128*/ 	.byte	0x04, 0x46
        /*012a*/ 	.short	(.L_45 - .L_44)


	//   ....[0]....
.L_44:
        /*012c*/ 	.word	0x000061c0


	//   ....[1]....
        /*0130*/ 	.word	0x000062b0


	//   ....[2]....
        /*0134*/ 	.word	0x00006b00


	//   ....[3]....
        /*0138*/ 	.word	0x000074f0


	//   ....[4]....
        /*013c*/ 	.word	0x00007ec0


	//   ....[5]....
        /*0140*/ 	.word	0x00008880


	//----- nvinfo : EIATTR_MBARRIER_INSTR_OFFSETS
	.align		4
.L_45:
        /*0144*/ 	.byte	0x04, 0x39
        /*0146*/ 	.short	(.L_47 - .L_46)


	//   ....[0]....
.L_46:
        /*0148*/ 	.word	0x00000600
        /*014c*/ 	.word	0x000000ff
        /*0150*/ 	.word	0x00000000
        /*0154*/ 	.short	0x0100
        /*0156*/ 	.byte	0x07
	.zero		1


	//   ....[1]....
        /*0158*/ 	.word	0x00000610
        /*015c*/ 	.word	0x000000ff
        /*0160*/ 	.word	0x00000068
        /*0164*/ 	.short	0x0100
        /*0166*/ 	.byte	0x07
	.zero		1


	//   ....[2]....
        /*0168*/ 	.word	0x00000620
        /*016c*/ 	.word	0x000000ff
        /*0170*/ 	.word	0x00000008
        /*0174*/ 	.short	0x0100
        /*0176*/ 	.byte	0x07
	.zero		1


	//   ....[3]....
        /*0178*/ 	.word	0x00000630
        /*017c*/ 	.word	0x000000ff
        /*0180*/ 	.word	0x00000070
        /*0184*/ 	.short	0x0100
        /*0186*/ 	.byte	0x07
	.zero		1


	//   ....[4]....
        /*0188*/ 	.word	0x00000640
        /*018c*/ 	.word	0x000000ff
        /*0190*/ 	.word	0x00000010
        /*0194*/ 	.short	0x0100
        /*0196*/ 	.byte	0x07
	.zero		1


	//   ....[5]....
        /*0198*/ 	.word	0x00000650
        /*019c*/ 	.word	0x000000ff
        /*01a0*/ 	.word	0x00000078
        /*01a4*/ 	.short	0x0100
        /*01a6*/ 	.byte	0x07
	.zero		1


	//   ....[6]....
        /*01a8*/ 	.word	0x00000660
        /*01ac*/ 	.word	0x000000ff
        /*01b0*/ 	.word	0x00000018
        /*01b4*/ 	.short	0x0100
        /*01b6*/ 	.byte	0x07
	.zero		1


	//   ....[7]....
        /*01b8*/ 	.word	0x00000670
        /*01bc*/ 	.word	0x000000ff
        /*01c0*/ 	.word	0x00000080
        /*01c4*/ 	.short	0x0100
        /*01c6*/ 	.byte	0x07
	.zero		1


	//   ....[8]....
        /*01c8*/ 	.word	0x00000680
        /*01cc*/ 	.word	0x000000ff
        /*01d0*/ 	.word	0x00000020
        /*01d4*/ 	.short	0x0100
        /*01d6*/ 	.byte	0x07
	.zero		1


	//   ....[9]....
        /*01d8*/ 	.word	0x00000690
        /*01dc*/ 	.word	0x000000ff
        /*01e0*/ 	.word	0x00000088
        /*01e4*/ 	.short	0x0100
        /*01e6*/ 	.byte	0x07
	.zero		1


	//   ....[10]....
        /*01e8*/ 	.word	0x000006a0
        /*01ec*/ 	.word	0x000000ff
        /*01f0*/ 	.word	0x00000028
        /*01f4*/ 	.short	0x0100
        /*01f6*/ 	.byte	0x07
	.zero		1


	//   ....[11]....
        /*01f8*/ 	.word	0x000006b0
        /*01fc*/ 	.word	0x000000ff
        /*0200*/ 	.word	0x00000090
        /*0204*/ 	.short	0x0100
        /*0206*/ 	.byte	0x07
	.zero		1


	//   ....[12]....
        /*0208*/ 	.word	0x000006c0
        /*020c*/ 	.word	0x000000ff
        /*0210*/ 	.word	0x00000030
        /*0214*/ 	.short	0x0100
        /*0216*/ 	.byte	0x07
	.zero		1


	//   ....[13]....
        /*0218*/ 	.word	0x000006d0
        /*021c*/ 	.word	0x000000ff
        /*0220*/ 	.word	0x00000098
        /*0224*/ 	.short	0x0100
        /*0226*/ 	.byte	0x07
	.zero		1


	//   ....[14]....
        /*0228*/ 	.word	0x000006e0
        /*022c*/ 	.word	0x000000ff
        /*0230*/ 	.word	0x00000038
        /*0234*/ 	.short	0x0100
        /*0236*/ 	.byte	0x07
	.zero		1


	//   ....[15]....
        /*0238*/ 	.word	0x000006f0
        /*023c*/ 	.word	0x000000ff
        /*0240*/ 	.word	0x000000a0
        /*0244*/ 	.short	0x0100
        /*0246*/ 	.byte	0x07
	.zero		1


	//   ....[16]....
        /*0248*/ 	.word	0x00000700
        /*024c*/ 	.word	0x000000ff
        /*0250*/ 	.word	0x00000040
        /*0254*/ 	.short	0x0100
        /*0256*/ 	.byte	0x07
	.zero		1


	//   ....[17]....
        /*0258*/ 	.word	0x00000710
        /*025c*/ 	.word	0x000000ff
        /*0260*/ 	.word	0x000000a8
        /*0264*/ 	.short	0x0100
        /*0266*/ 	.byte	0x07
	.zero		1


	//   ....[18]....
        /*0268*/ 	.word	0x00000720
        /*026c*/ 	.word	0x000000ff
        /*0270*/ 	.word	0x00000048
        /*0274*/ 	.short	0x0100
        /*0276*/ 	.byte	0x07
	.zero		1


	//   ....[19]....
        /*0278*/ 	.word	0x00000730
        /*027c*/ 	.word	0x000000ff
        /*0280*/ 	.word	0x000000b0
        /*0284*/ 	.short	0x0100
        /*0286*/ 	.byte	0x07
	.zero		1


	//   ....[20]....
        /*0288*/ 	.word	0x00000740
        /*028c*/ 	.word	0x000000ff
        /*0290*/ 	.word	0x00000050
        /*0294*/ 	.short	0x0100
        /*0296*/ 	.byte	0x07
	.zero		1


	//   ....[21]....
        /*0298*/ 	.word	0x00000750
        /*029c*/ 	.word	0x000000ff
        /*02a0*/ 	.word	0x000000b8
        /*02a4*/ 	.short	0x0100
        /*02a6*/ 	.byte	0x07
	.zero		1


	//   ....[22]....
        /*02a8*/ 	.word	0x00000760
        /*02ac*/ 	.word	0x000000ff
        /*02b0*/ 	.word	0x00000058
        /*02b4*/ 	.short	0x0100
        /*02b6*/ 	.byte	0x07
	.zero		1


	//   ....[23]....
        /*02b8*/ 	.word	0x00000770
        /*02bc*/ 	.word	0x000000ff
        /*02c0*/ 	.word	0x000000c0
        /*02c4*/ 	.short	0x0100
        /*02c6*/ 	.byte	0x07
	.zero		1


	//   ....[24]....
        /*02c8*/ 	.word	0x00000780
        /*02cc*/ 	.word	0x000000ff
        /*02d0*/ 	.word	0x00000060
        /*02d4*/ 	.short	0x0100
        /*02d6*/ 	.byte	0x07
	.zero		1


	//   ....[25]....
        /*02d8*/ 	.word	0x00000790
        /*02dc*/ 	.word	0x000000ff
        /*02e0*/ 	.word	0x000000c8
        /*02e4*/ 	.short	0x0100
        /*02e6*/ 	.byte	0x07
	.zero		1


	//   ....[26]....
        /*02e8*/ 	.word	0x000008c0
        /*02ec*/ 	.word	0x000000ff
        /*02f0*/ 	.word	0x000000d0
        /*02f4*/ 	.short	0x0100
        /*02f6*/ 	.byte	0x08
	.zero		1


	//   ....[27]....
        /*02f8*/ 	.word	0x000008d0
        /*02fc*/ 	.word	0x000000ff
        /*0300*/ 	.word	0x000000f0
        /*0304*/ 	.short	0x0100
        /*0306*/ 	.byte	0x08
	.zero		1


	//   ....[28]....
        /*0308*/ 	.word	0x000008e0
        /*030c*/ 	.word	0x000000ff
        /*0310*/ 	.word	0x000000d8
        /*0314*/ 	.short	0x0100
        /*0316*/ 	.byte	0x08
	.zero		1


	//   ....[29]....
        /*0318*/ 	.word	0x000008f0
        /*031c*/ 	.word	0x000000ff
        /*0320*/ 	.word	0x000000f8
        /*0324*/ 	.short	0x0100
        /*0326*/ 	.byte	0x08
	.zero		1


	//   ....[30]....
        /*0328*/ 	.word	0x00000900
        /*032c*/ 	.word	0x000000ff
        /*0330*/ 	.word	0x000000e0
        /*0334*/ 	.short	0x0100
        /*0336*/ 	.byte	0x08
	.zero		1


	//   ....[31]....
        /*0338*/ 	.word	0x00000910
        /*033c*/ 	.word	0x000000ff
        /*0340*/ 	.word	0x00000100
        /*0344*/ 	.short	0x0100
        /*0346*/ 	.byte	0x08
	.zero		1


	//   ....[32]....
        /*0348*/ 	.word	0x00000920
        /*034c*/ 	.word	0x000000ff
        /*0350*/ 	.word	0x000000e8
        /*0354*/ 	.short	0x0100
        /*0356*/ 	.byte	0x08
	.zero		1


	//   ....[33]....
        /*0358*/ 	.word	0x00000930
        /*035c*/ 	.word	0x000000ff
        /*0360*/ 	.word	0x00000108
        /*0364*/ 	.short	0x0100
        /*0366*/ 	.byte	0x08
	.zero		1


	//   ....[34]....
        /*0368*/ 	.word	0x00000a10
        /*036c*/ 	.word	0x000000ff
        /*0370*/ 	.word	0x00000110
        /*0374*/ 	.short	0x0100
        /*0376*/ 	.byte	0x07
	.zero		1


	//   ....[35]....
        /*0378*/ 	.word	0x00000a20
        /*037c*/ 	.word	0x000000ff
        /*0380*/ 	.word	0x00000118
        /*0384*/ 	.short	0x0100
        /*0386*/ 	.byte	0x07
	.zero		1


	//   ....[36]....
        /*0388*/ 	.word	0x00000b50
        /*038c*/ 	.word	0x000000ff
        /*0390*/ 	.word	0x00000120
        /*0394*/ 	.short	0x0100
        /*0396*/ 	.byte	0x07
	.zero		1


	//   ....[37]....
        /*0398*/ 	.word	0x00000b60
        /*039c*/ 	.word	0x000000ff
        /*03a0*/ 	.word	0x00000130
        /*03a4*/ 	.short	0x0100
        /*03a6*/ 	.byte	0x07
	.zero		1


	//   ....[38]....
        /*03a8*/ 	.word	0x00000b70
        /*03ac*/ 	.word	0x000000ff
        /*03b0*/ 	.word	0x00000128
        /*03b4*/ 	.short	0x0100
        /*03b6*/ 	.byte	0x07
	.zero		1


	//   ....[39]....
        /*03b8*/ 	.word	0x00000b80
        /*03bc*/ 	.word	0x000000ff
        /*03c0*/ 	.word	0x00000138
        /*03c4*/ 	.short	0x0100
        /*03c6*/ 	.byte	0x07
	.zero		1


	//   ....[40]....
        /*03c8*/ 	.word	0x00000ca0
        /*03cc*/ 	.word	0x000000ff
        /*03d0*/ 	.word	0x00000140
        /*03d4*/ 	.short	0x0100
        /*03d6*/ 	.byte	0x08
	.zero		1


	//   ....[41]....
        /*03d8*/ 	.word	0x00000cb0
        /*03dc*/ 	.word	0x000000ff
        /*03e0*/ 	.word	0x00000150
        /*03e4*/ 	.short	0x0100
        /*03e6*/ 	.byte	0x08
	.zero		1


	//   ....[42]....
        /*03e8*/ 	.word	0x00000cc0
        /*03ec*/ 	.word	0x000000ff
        /*03f0*/ 	.word	0x00000148
        /*03f4*/ 	.short	0x0100
        /*03f6*/ 	.byte	0x08
	.zero		1


	//   ....[43]....
        /*03f8*/ 	.word	0x00000cd0
        /*03fc*/ 	.word	0x000000ff
        /*0400*/ 	.word	0x00000158
        /*0404*/ 	.short	0x0100
        /*0406*/ 	.byte	0x08
	.zero		1


	//   ....[44]....
        /*0408*/ 	.word	0x00000dc0
        /*040c*/ 	.word	0x000000ff
        /*0410*/ 	.word	0x00000160
        /*0414*/ 	.short	0x0100
        /*0416*/ 	.byte	0x07
	.zero		1


	//   ....[45]....
        /*0418*/ 	.word	0x00000dd0
        /*041c*/ 	.word	0x000000ff
        /*0420*/ 	.word	0x00000170
        /*0424*/ 	.short	0x0100
        /*0426*/ 	.byte	0x07
	.zero		1


	//   ....[46]....
        /*0428*/ 	.word	0x00000de0
        /*042c*/ 	.word	0x000000ff
        /*0430*/ 	.word	0x00000168
        /*0434*/ 	.short	0x0100
        /*0436*/ 	.byte	0x07
	.zero		1


	//   ....[47]....
        /*0438*/ 	.word	0x00000df0
        /*043c*/ 	.word	0x000000ff
        /*0440*/ 	.word	0x00000178
        /*0444*/ 	.short	0x0100
        /*0446*/ 	.byte	0x07
	.zero		1


	//   ....[48]....
        /*0448*/ 	.word	0x00000ee0
        /*044c*/ 	.word	0x000000ff
        /*0450*/ 	.word	0x00000180
        /*0454*/ 	.short	0x0100
        /*0456*/ 	.byte	0x06
	.zero		1


	//   ....[49]....
        /*0458*/ 	.word	0x00001870
        /*045c*/ 	.word	0x00000005
        /*0460*/ 	.word	0x00000170
        /*0464*/ 	.short	0x010a
        /*0466*/ 	.byte	0xff
	.zero		1


	//   ....[50]....
        /*0468*/ 	.word	0x000018a0
        /*046c*/ 	.word	0x00000005
        /*0470*/ 	.word	0x00000160
        /*0474*/ 	.short	0x0101
        /*0476*/ 	.byte	0xff
	.zero		1


	//   ....[51]....
        /*0478*/ 	.word	0x00001920
        /*047c*/ 	.word	0x000000ff
        /*0480*/ 	.word	0x00000068
        /*0484*/ 	.short	0x010a
        /*0486*/ 	.byte	0x08
	.zero		1


	//   ....[52]....
        /*0488*/ 	.word	0x00001aa0
        /*048c*/ 	.word	0x000000ff
        /*0490*/ 	.word	0x00000068
        /*0494*/ 	.short	0x010a
        /*0496*/ 	.byte	0x09
	.zero		1


	//   ....[53]....
        /*0498*/ 	.word	0x00001c20
        /*049c*/ 	.word	0x000000ff
        /*04a0*/ 	.word	0x00000068
        /*04a4*/ 	.short	0x010a
        /*04a6*/ 	.byte	0x10
	.zero		1


	//   ....[54]....
        /*04a8*/ 	.word	0x00001d50
        /*04ac*/ 	.word	0x000000ff
        /*04b0*/ 	.word	0x00000118
        /*04b4*/ 	.short	0x0101
        /*04b6*/ 	.byte	0x06
	.zero		1


	//   ....[55]....
        /*04b8*/ 	.word	0x00001d80
        /*04bc*/ 	.word	0x00000008
        /*04c0*/ 	.word	0x00000120
        /*04c4*/ 	.short	0x010a
        /*04c6*/ 	.byte	0xff
	.zero		1


	//   ....[56]....
        /*04c8*/ 	.word	0x00001e50
        /*04cc*/ 	.word	0x00000008
        /*04d0*/ 	.word	0x00000000
        /*04d4*/ 	.short	0x0101
        /*04d6*/ 	.byte	0xff
	.zero		1


	//   ....[57]....
        /*04d8*/ 	.word	0x000023b0
        /*04dc*/ 	.word	0x000000ff
        /*04e0*/ 	.word	0x00000000
        /*04e4*/ 	.short	0x010a
        /*04e6*/ 	.byte	0x04
	.zero		1


	//   ....[58]....
        /*04e8*/ 	.word	0x00002440
        /*04ec*/ 	.word	0x000000ff
        /*04f0*/ 	.word	0x00000000
        /*04f4*/ 	.short	0x010a
        /*04f6*/ 	.byte	0x04
	.zero		1


	//   ....[59]....
        /*04f8*/ 	.word	0x000024d0
        /*04fc*/ 	.word	0x000000ff
        /*0500*/ 	.word	0x00000000
        /*0504*/ 	.short	0x010a
        /*0506*/ 	.byte	0x04
	.zero		1


	//   ....[60]....
        /*0508*/ 	.word	0x00002560
        /*050c*/ 	.word	0x000000ff
        /*0510*/ 	.word	0x00000000
        /*0514*/ 	.short	0x010a
        /*0516*/ 	.byte	0x04
	.zero		1


	//   ....[61]....
        /*0518*/ 	.word	0x000025f0
        /*051c*/ 	.word	0x000000ff
        /*0520*/ 	.word	0x00000000
        /*0524*/ 	.short	0x010a
        /*0526*/ 	.byte	0x04
	.zero		1


	//   ....[62]....
        /*0528*/ 	.word	0x00002680
        /*052c*/ 	.word	0x000000ff
        /*0530*/ 	.word	0x00000000
        /*0534*/ 	.short	0x010a
        /*0536*/ 	.byte	0x04
	.zero		1


	//   ....[63]....
        /*0538*/ 	.word	0x00002710
        /*053c*/ 	.word	0x000000ff
        /*0540*/ 	.word	0x00000000
        /*0544*/ 	.short	0x010a
        /*0546*/ 	.byte	0x04
	.zero		1


	//   ....[64]....
        /*0548*/ 	.word	0x000027a0
        /*054c*/ 	.word	0x000000ff
        /*0550*/ 	.word	0x00000000
        /*0554*/ 	.short	0x010a
        /*0556*/ 	.byte	0x04
	.zero		1


	//   ....[65]....
        /*0558*/ 	.word	0x00002830
        /*055c*/ 	.word	0x000000ff
        /*0560*/ 	.word	0x00000000
        /*0564*/ 	.short	0x010a
        /*0566*/ 	.byte	0x04
	.zero		1


	//   ....[66]....
        /*0568*/ 	.word	0x000028c0
        /*056c*/ 	.word	0x000000ff
        /*0570*/ 	.word	0x00000000
        /*0574*/ 	.short	0x010a
        /*0576*/ 	.byte	0x04
	.zero		1


	//   ....[67]....
        /*0578*/ 	.word	0x00002950
        /*057c*/ 	.word	0x000000ff
        /*0580*/ 	.word	0x00000000
        /*0584*/ 	.short	0x010a
        /*0586*/ 	.byte	0x04
	.zero		1


	//   ....[68]....
        /*0588*/ 	.word	0x000029e0
        /*058c*/ 	.word	0x000000ff
        /*0590*/ 	.word	0x00000000
        /*0594*/ 	.short	0x010a
        /*0596*/ 	.byte	0x04
	.zero		1


	//   ....[69]....
        /*0598*/ 	.word	0x00002a80
        /*059c*/ 	.word	0x00000000
        /*05a0*/ 	.word	0x00000000
        /*05a4*/ 	.short	0x010a
        /*05a6*/ 	.byte	0xff
	.zero		1


	//   ....[70]....
        /*05a8*/ 	.word	0x00002ba0
        /*05ac*/ 	.word	0x00000000
        /*05b0*/ 	.word	0x00000160
        /*05b4*/ 	.short	0x010a
        /*05b6*/ 	.byte	0xff
	.zero		1


	//   ....[71]....
        /*05b8*/ 	.word	0x00002c10
        /*05bc*/ 	.word	0x00000004
        /*05c0*/ 	.word	0x00000000
        /*05c4*/ 	.short	0x0101
        /*05c6*/ 	.byte	0xff
	.zero		1


	//   ....[72]....
        /*05c8*/ 	.word	0x00002c30
        /*05cc*/ 	.word	0x000000ff
        /*05d0*/ 	.word	0x00000130
        /*05d4*/ 	.short	0x010a
        /*05d6*/ 	.byte	0x05
	.zero		1


	//   ....[73]....
        /*05d8*/ 	.word	0x00002d50
        /*05dc*/ 	.word	0x00000000
        /*05e0*/ 	.word	0x00000120
        /*05e4*/ 	.short	0x010a
        /*05e6*/ 	.byte	0xff
	.zero		1


	//   ....[74]....
        /*05e8*/ 	.word	0x00002e50
        /*05ec*/ 	.word	0x00000000
        /*05f0*/ 	.word	0x00000000
        /*05f4*/ 	.short	0x0101
        /*05f6*/ 	.byte	0xff
	.zero		1


	//   ....[75]....
        /*05f8*/ 	.word	0x00002ee0
        /*05fc*/ 	.word	0x000000ff
        /*0600*/ 	.word	0x00000130
        /*0604*/ 	.short	0x0106
        /*0606*/ 	.byte	0x05
	.zero		1


	//   ....[76]....
        /*0608*/ 	.word	0x00002f00
        /*060c*/ 	.word	0x000000ff
        /*0610*/ 	.word	0x00000130
        /*0614*/ 	.short	0x010a
        /*0616*/ 	.byte	0x05
	.zero		1


	//   ....[77]....
        /*0618*/ 	.word	0x00002f90
        /*061c*/ 	.word	0x000000ff
        /*0620*/ 	.word	0x00000130
        /*0624*/ 	.short	0x0106
        /*0626*/ 	.byte	0x04
	.zero		1


	//   ....[78]....
        /*0628*/ 	.word	0x00002fd0
        /*062c*/ 	.word	0x00000000
        /*0630*/ 	.word	0x00000130
        /*0634*/ 	.short	0x010a
        /*0636*/ 	.byte	0xff
	.zero		1


	//   ....[79]....
        /*0638*/ 	.word	0x00003210
        /*063c*/ 	.word	0x000000ff
        /*0640*/ 	.word	0x00000008
        /*0644*/ 	.short	0x010a
        /*0646*/ 	.byte	0x06
	.zero		1


	//   ....[80]....
        /*0648*/ 	.word	0x00003230
        /*064c*/ 	.word	0x000000ff
        /*0650*/ 	.word	0x00000008
        /*0654*/ 	.short	0x010a
        /*0656*/ 	.byte	0x06
	.zero		1


	//   ....[81]....
        /*0658*/ 	.word	0x000033c0
        /*065c*/ 	.word	0x000000ff
        /*0660*/ 	.word	0x00000008
        /*0664*/ 	.short	0x010a
        /*0666*/ 	.byte	0x06
	.zero		1


	//   ....[82]....
        /*0668*/ 	.word	0x000033e0
        /*066c*/ 	.word	0x000000ff
        /*0670*/ 	.word	0x00000008
        /*0674*/ 	.short	0x010a
        /*0676*/ 	.byte	0x06
	.zero		1


	//   ....[83]....
        /*0678*/ 	.word	0x000034a0
        /*067c*/ 	.word	0x000000ff
        /*0680*/ 	.word	0x00000000
        /*0684*/ 	.short	0x0101
        /*0686*/ 	.byte	0x07
	.zero		1


	//   ....[84]....
        /*0688*/ 	.word	0x000037b0
        /*068c*/ 	.word	0x00000000
        /*0690*/ 	.word	0x00000120
        /*0694*/ 	.short	0x010a
        /*0696*/ 	.byte	0xff
	.zero		1


	//   ....[85]....
        /*0698*/ 	.word	0x00003870
        /*069c*/ 	.word	0x00000000
        /*06a0*/ 	.word	0x00000000
        /*06a4*/ 	.short	0x0101
        /*06a6*/ 	.byte	0xff
	.zero		1


	//   ....[86]....
        /*06a8*/ 	.word	0x00003930
        /*06ac*/ 	.word	0x000000ff
        /*06b0*/ 	.word	0x00000000
        /*06b4*/ 	.short	0x010a
        /*06b6*/ 	.byte	0x07
	.zero		1


	//   ....[87]....
        /*06b8*/ 	.word	0x00003940
        /*06bc*/ 	.word	0x000000ff
        /*06c0*/ 	.word	0x00000150
        /*06c4*/ 	.short	0x010a
        /*06c6*/ 	.byte	0x09
	.zero		1


	//   ....[88]....
        /*06c8*/ 	.word	0x00003a30
        /*06cc*/ 	.word	0x000000ff
        /*06d0*/ 	.word	0x00000000
        /*06d4*/ 	.short	0x010a
        /*06d6*/ 	.byte	0x08
	.zero		1


	//   ....[89]....
        /*06d8*/ 	.word	0x00003af0
        /*06dc*/ 	.word	0x000000ff
        /*06e0*/ 	.word	0x00000000
        /*06e4*/ 	.short	0x010a
        /*06e6*/ 	.byte	0x07
	.zero		1


	//   ....[90]....
        /*06e8*/ 	.word	0x00003f10
        /*06ec*/ 	.word	0x000000ff
        /*06f0*/ 	.word	0x00000000
        /*06f4*/ 	.short	0x010a
        /*06f6*/ 	.byte	0x04
	.zero		1


	//   ....[91]....
        /*06f8*/ 	.word	0x00003fb0
        /*06fc*/ 	.word	0x00000000
        /*0700*/ 	.word	0x00000000
        /*0704*/ 	.short	0x010a
        /*0706*/ 	.byte	0xff
	.zero		1


	//   ....[92]....
        /*0708*/ 	.word	0x00003ff0
        /*070c*/ 	.word	0x00000000
        /*0710*/ 	.word	0x00000000
        /*0714*/ 	.short	0x010a
        /*0716*/ 	.byte	0xff
	.zero		1


	//   ....[93]....
        /*0718*/ 	.word	0x00004060
        /*071c*/ 	.word	0x000000ff
        /*0720*/ 	.word	0x00000000
        /*0724*/ 	.short	0x0101
        /*0726*/ 	.byte	0x04
	.zero		1


	//   ....[94]....
        /*0728*/ 	.word	0x000040a0
        /*072c*/ 	.word	0x000000ff
        /*0730*/ 	.word	0x00000180
        /*0734*/ 	.short	0x010a
        /*0736*/ 	.byte	0x06
	.zero		1


	//   ....[95]....
        /*0738*/ 	.word	0x00004100
        /*073c*/ 	.word	0x000000ff
        /*0740*/ 	.word	0x00000000
        /*0744*/ 	.short	0x0101
        /*0746*/ 	.byte	0x04
	.zero		1


	//   ....[96]....
        /*0748*/ 	.word	0x00004560
        /*074c*/ 	.word	0x00000000
        /*0750*/ 	.word	0x00000120
        /*0754*/ 	.short	0x010a
        /*0756*/ 	.byte	0xff
	.zero		1


	//   ....[97]....
        /*0758*/ 	.word	0x00004620
        /*075c*/ 	.word	0x00000000
        /*0760*/ 	.word	0x00000000
        /*0764*/ 	.short	0x0101
        /*0766*/ 	.byte	0xff
	.zero		1


	//   ....[98]....
        /*0768*/ 	.word	0x00004940
        /*076c*/ 	.word	0x000000ff
        /*0770*/ 	.word	0x00000118
        /*0774*/ 	.short	0x010a
        /*0776*/ 	.byte	0x06
	.zero		1


	//   ....[99]....
        /*0778*/ 	.word	0x00004b30
        /*077c*/ 	.word	0x000000ff
        /*0780*/ 	.word	0x000000f0
        /*0784*/ 	.short	0x010a
        /*0786*/ 	.byte	0x06
	.zero		1


	//   ....[100]....
        /*0788*/ 	.word	0x00004e00
        /*078c*/ 	.word	0x000000ff
        /*0790*/ 	.word	0x000000d0
        /*0794*/ 	.short	0x010b
        /*0796*/ 	.byte	0x06
	.zero		1


	//   ....[101]....
        /*0798*/ 	.word	0x00004e10
        /*079c*/ 	.word	0x000000ff
        /*07a0*/ 	.word	0x00000000
        /*07a4*/ 	.short	0x0101
        /*07a6*/ 	.byte	0x15
	.zero		1


	//   ....[102]....
        /*07a8*/ 	.word	0x00004e20
        /*07ac*/ 	.word	0x000000ff
        /*07b0*/ 	.word	0x000000f8
        /*07b4*/ 	.short	0x010a
        /*07b6*/ 	.byte	0x06
	.zero		1


	//   ....[103]....
        /*07b8*/ 	.word	0x000050c0
        /*07bc*/ 	.word	0x000000ff
        /*07c0*/ 	.word	0x000000d8
        /*07c4*/ 	.short	0x010b
        /*07c6*/ 	.byte	0x06
	.zero		1


	//   ....[104]....
        /*07c8*/ 	.word	0x000050d0
        /*07cc*/ 	.word	0x000000ff
        /*07d0*/ 	.word	0x00000000
        /*07d4*/ 	.short	0x0101
        /*07d6*/ 	.byte	0x15
	.zero		1


	//   ....[105]....
        /*07d8*/ 	.word	0x000050e0
        /*07dc*/ 	.word	0x000000ff
        /*07e0*/ 	.word	0x00000100
        /*07e4*/ 	.short	0x010a
        /*07e6*/ 	.byte	0x06
	.zero		1


	//   ....[106]....
        /*07e8*/ 	.word	0x00005430
        /*07ec*/ 	.word	0x000000ff
        /*07f0*/ 	.word	0x000000e0
        /*07f4*/ 	.short	0x010b
        /*07f6*/ 	.byte	0x06
	.zero		1


	//   ....[107]....
        /*07f8*/ 	.word	0x00005490
        /*07fc*/ 	.word	0x000000ff
        /*0800*/ 	.word	0x00000000
        /*0804*/ 	.short	0x0101
        /*0806*/ 	.byte	0x15
	.zero		1


	//   ....[108]....
        /*0808*/ 	.word	0x000054a0
        /*080c*/ 	.word	0x000000ff
        /*0810*/ 	.word	0x00000108
        /*0814*/ 	.short	0x010a
        /*0816*/ 	.byte	0x06
	.zero		1


	//   ....[109]....
        /*0818*/ 	.word	0x000057a0
        /*081c*/ 	.word	0x000000ff
        /*0820*/ 	.word	0x000000e8
        /*0824*/ 	.short	0x010b
        /*0826*/ 	.byte	0x06
	.zero		1


	//   ....[110]....
        /*0828*/ 	.word	0x000057c0
        /*082c*/ 	.word	0x000000ff
        /*0830*/ 	.word	0x00000000
        /*0834*/ 	.short	0x0101
        /*0836*/ 	.byte	0x07
	.zero		1


	//   ....[111]....
        /*0838*/ 	.word	0x00005800
        /*083c*/ 	.word	0x000000ff
        /*0840*/ 	.word	0x000000f0
        /*0844*/ 	.short	0x010a
        /*0846*/ 	.byte	0x06
	.zero		1


	//   ....[112]....
        /*0848*/ 	.word	0x00005820
        /*084c*/ 	.word	0x000000ff
        /*0850*/ 	.word	0x000000f8
        /*0854*/ 	.short	0x010a
        /*0856*/ 	.byte	0x06
	.zero		1


	//   ....[113]....
        /*0858*/ 	.word	0x00005840
        /*085c*/ 	.word	0x000000ff
        /*0860*/ 	.word	0x00000100
        /*0864*/ 	.short	0x010a
        /*0866*/ 	.byte	0x06
	.zero		1


	//   ....[114]....
        /*0868*/ 	.word	0x00005880
        /*086c*/ 	.word	0x00000000
        /*0870*/ 	.word	0x00000108
        /*0874*/ 	.short	0x010a
        /*0876*/ 	.byte	0xff
	.zero		1


	//   ....[115]....
        /*0878*/ 	.word	0x00005b80
        /*087c*/ 	.word	0x00000000
        /*0880*/ 	.word	0x00000120
        /*0884*/ 	.short	0x010a
        /*0886*/ 	.byte	0xff
	.zero		1


	//   ....[116]....
        /*0888*/ 	.word	0x00005c90
        /*088c*/ 	.word	0x00000000
        /*0890*/ 	.word	0x00000000
        /*0894*/ 	.short	0x0101
        /*0896*/ 	.byte	0xff
	.zero		1


	//   ....[117]....
        /*0898*/ 	.word	0x00006700
        /*089c*/ 	.word	0x000000ff
        /*08a0*/ 	.word	0x000000d0
        /*08a4*/ 	.short	0x010a
        /*08a6*/ 	.byte	0x30
	.zero		1


	//   ....[118]....
        /*08a8*/ 	.word	0x00006740
        /*08ac*/ 	.word	0x0000004f
        /*08b0*/ 	.word	0x00000140
        /*08b4*/ 	.short	0x010a
        /*08b6*/ 	.byte	0xff
	.zero		1


	//   ....[119]....
        /*08b8*/ 	.word	0x00006830
        /*08bc*/ 	.word	0x000000ff
        /*08c0*/ 	.word	0x000000d0
        /*08c4*/ 	.short	0x010a
        /*08c6*/ 	.byte	0x30
	.zero		1


	//   ....[120]....
        /*08c8*/ 	.word	0x000069e0
        /*08cc*/ 	.word	0x0000004f
        /*08d0*/ 	.word	0x00000140
        /*08d4*/ 	.short	0x010a
        /*08d6*/ 	.byte	0xff
	.zero		1


	//   ....[121]....
        /*08d8*/ 	.word	0x00007150
        /*08dc*/ 	.word	0x00000000
        /*08e0*/ 	.word	0x00000000
        /*08e4*/ 	.short	0x0101
        /*08e6*/ 	.byte	0xff
	.zero		1


	//   ....[122]....
        /*08e8*/ 	.word	0x00007160
        /*08ec*/ 	.word	0x00000003
        /*08f0*/ 	.word	0x000000d0
        /*08f4*/ 	.short	0x010a
        /*08f6*/ 	.byte	0xff
	.zero		1


	//   ....[123]....
        /*08f8*/ 	.word	0x00007220
        /*08fc*/ 	.word	0x00000003
        /*0900*/ 	.word	0x000000d0
        /*0904*/ 	.short	0x010a
        /*0906*/ 	.byte	0xff
	.zero		1


	//   ....[124]....
        /*0908*/ 	.word	0x00007b20
        /*090c*/ 	.word	0x00000000
        /*0910*/ 	.word	0x00000000
        /*0914*/ 	.short	0x0101
        /*0916*/ 	.byte	0xff
	.zero		1


	//   ....[125]....
        /*0918*/ 	.word	0x00007b40
        /*091c*/ 	.word	0x00000003
        /*0920*/ 	.word	0x000000d0
        /*0924*/ 	.short	0x010a
        /*0926*/ 	.byte	0xff
	.zero		1


	//   ....[126]....
        /*0928*/ 	.word	0x00007bf0
        /*092c*/ 	.word	0x00000003
        /*0930*/ 	.word	0x000000d0
        /*0934*/ 	.short	0x010a
        /*0936*/ 	.byte	0xff
	.zero		1


	//   ....[127]....
        /*0938*/ 	.word	0x000084f0
        /*093c*/ 	.word	0x00000000
        /*0940*/ 	.word	0x00000000
        /*0944*/ 	.short	0x0101
        /*0946*/ 	.byte	0xff
	.zero		1


	//   ....[128]....
        /*0948*/ 	.word	0x00008510
        /*094c*/ 	.word	0x00000014
        /*0950*/ 	.word	0x000000d0
        /*0954*/ 	.short	0x010a
        /*0956*/ 	.byte	0xff
	.zero		1


	//   ....[129]....
        /*0958*/ 	.word	0x000085c0
        /*095c*/ 	.word	0x00000014
        /*0960*/ 	.word	0x000000d0
        /*0964*/ 	.short	0x010a
        /*0966*/ 	.byte	0xff
	.zero		1


	//   ....[130]....
        /*0968*/ 	.word	0x00008910
        /*096c*/ 	.word	0x00000000
        /*0970*/ 	.word	0x00000000
        /*0974*/ 	.short	0x0101
        /*0976*/ 	.byte	0xff
	.zero		1


	//   ....[131]....
        /*0978*/ 	.word	0x00008f00
        /*097c*/ 	.word	0x00000003
        /*0980*/ 	.word	0x00000000
        /*0984*/ 	.short	0x0101
        /*0986*/ 	.byte	0xff
	.zero		1


	//   ....[132]....
        /*0988*/ 	.word	0x00009170
        /*098c*/ 	.word	0x000000ff
        /*0990*/ 	.word	0x00000000
        /*0994*/ 	.short	0x0101
        /*0996*/ 	.byte	0x04
	.zero		1


	//   ....[133]....
        /*0998*/ 	.word	0x00009190
        /*099c*/ 	.word	0x00000005
        /*09a0*/ 	.word	0x00000170
        /*09a4*/ 	.short	0x010a
        /*09a6*/ 	.byte	0xff
	.zero		1


	//   ....[134]....
        /*09a8*/ 	.word	0x000091f0
        /*09ac*/ 	.word	0x00000004
        /*09b0*/ 	.word	0x00000068
        /*09b4*/ 	.short	0x010a
        /*09b6*/ 	.byte	0xff
	.zero		1


	//   ....[135]....
        /*09b8*/ 	.word	0x00009240
        /*09bc*/ 	.word	0x00000008
        /*09c0*/ 	.word	0x00000120
        /*09c4*/ 	.short	0x010a
        /*09c6*/ 	.byte	0xff
	.zero		1


	//   ....[136]....
        /*09c8*/ 	.word	0x000092a0
        /*09cc*/ 	.word	0x00000000
        /*09d0*/ 	.word	0x00000000
        /*09d4*/ 	.short	0x010a
        /*09d6*/ 	.byte	0xff
	.zero		1


	//   ....[137]....
        /*09d8*/ 	.word	0x00009300
        /*09dc*/ 	.word	0x00000000
        /*09e0*/ 	.word	0x00000000
        /*09e4*/ 	.short	0x010a
        /*09e6*/ 	.byte	0xff
	.zero		1


	//   ....[138]....
        /*09e8*/ 	.word	0x00009360
        /*09ec*/ 	.word	0x00000000
        /*09f0*/ 	.word	0x00000000
        /*09f4*/ 	.short	0x010a
        /*09f6*/ 	.byte	0xff
	.zero		1


	//   ....[139]....
        /*09f8*/ 	.word	0x000093c0
        /*09fc*/ 	.word	0x00000000
        /*0a00*/ 	.word	0x00000000
        /*0a04*/ 	.short	0x010a
        /*0a06*/ 	.byte	0xff
	.zero		1


	//   ....[140]....
        /*0a08*/ 	.word	0x00009420
        /*0a0c*/ 	.word	0x00000000
        /*0a10*/ 	.word	0x00000000
        /*0a14*/ 	.short	0x010a
        /*0a16*/ 	.byte	0xff
	.zero		1


	//   ....[141]....
        /*0a18*/ 	.word	0x00009480
        /*0a1c*/ 	.word	0x00000000
        /*0a20*/ 	.word	0x00000000
        /*0a24*/ 	.short	0x010a
        /*0a26*/ 	.byte	0xff
	.zero		1


	//   ....[142]....
        /*0a28*/ 	.word	0x000094e0
        /*0a2c*/ 	.word	0x00000000
        /*0a30*/ 	.word	0x00000000
        /*0a34*/ 	.short	0x010a
        /*0a36*/ 	.byte	0xff
	.zero		1


	//   ....[143]....
        /*0a38*/ 	.word	0x00009540
        /*0a3c*/ 	.word	0x00000000
        /*0a40*/ 	.word	0x00000000
        /*0a44*/ 	.short	0x010a
        /*0a46*/ 	.byte	0xff
	.zero		1


	//   ....[144]....
        /*0a48*/ 	.word	0x000095a0
        /*0a4c*/ 	.word	0x00000000
        /*0a50*/ 	.word	0x00000000
        /*0a54*/ 	.short	0x010a
        /*0a56*/ 	.byte	0xff
	.zero		1


	//   ....[145]....
        /*0a58*/ 	.word	0x00009600
        /*0a5c*/ 	.word	0x00000000
        /*0a60*/ 	.word	0x00000000
        /*0a64*/ 	.short	0x010a
        /*0a66*/ 	.byte	0xff
	.zero		1


	//   ....[146]....
        /*0a68*/ 	.word	0x00009660
        /*0a6c*/ 	.word	0x00000000
        /*0a70*/ 	.word	0x00000000
        /*0a74*/ 	.short	0x010a
        /*0a76*/ 	.byte	0xff
	.zero		1


	//   ....[147]....
        /*0a78*/ 	.word	0x000096c0
        /*0a7c*/ 	.word	0x00000000
        /*0a80*/ 	.word	0x00000000
        /*0a84*/ 	.short	0x010a
        /*0a86*/ 	.byte	0xff
	.zero		1


	//   ....[148]....
        /*0a88*/ 	.word	0x00009710
        /*0a8c*/ 	.word	0x00000000
        /*0a90*/ 	.word	0x00000160
        /*0a94*/ 	.short	0x010a
        /*0a96*/ 	.byte	0xff
	.zero		1


	//   ....[149]....
        /*0a98*/ 	.word	0x00009770
        /*0a9c*/ 	.word	0x00000000
        /*0aa0*/ 	.word	0x00000130
        /*0aa4*/ 	.short	0x010a
        /*0aa6*/ 	.byte	0xff
	.zero		1


	//   ....[150]....
        /*0aa8*/ 	.word	0x000097c0
        /*0aac*/ 	.word	0x00000000
        /*0ab0*/ 	.word	0x00000120
        /*0ab4*/ 	.short	0x010a
        /*0ab6*/ 	.byte	0xff
	.zero		1


	//   ....[151]....
        /*0ab8*/ 	.word	0x00009820
        /*0abc*/ 	.word	0x00000000
        /*0ac0*/ 	.word	0x00000130
        /*0ac4*/ 	.short	0x010a
        /*0ac6*/ 	.byte	0xff
	.zero		1


	//   ....[152]....
        /*0ac8*/ 	.word	0x00009880
        /*0acc*/ 	.word	0x00000004
        /*0ad0*/ 	.word	0x00000008
        /*0ad4*/ 	.short	0x010a
        /*0ad6*/ 	.byte	0xff
	.zero		1


	//   ....[153]....
        /*0ad8*/ 	.word	0x00009960
        /*0adc*/ 	.word	0x00000002
        /*0ae0*/ 	.word	0x00000008
        /*0ae4*/ 	.short	0x010a
        /*0ae6*/ 	.byte	0xff
	.zero		1


	//   ....[154]....
        /*0ae8*/ 	.word	0x000099b0
        /*0aec*/ 	.word	0x00000000
        /*0af0*/ 	.word	0x00000120
        /*0af4*/ 	.short	0x010a
        /*0af6*/ 	.byte	0xff
	.zero		1


	//   ....[155]....
        /*0af8*/ 	.word	0x00009a10
        /*0afc*/ 	.word	0x00000000
        /*0b00*/ 	.word	0x00000150
        /*0b04*/ 	.short	0x010a
        /*0b06*/ 	.byte	0xff
	.zero		1


	//   ....[156]....
        /*0b08*/ 	.word	0x00009a70
        /*0b0c*/ 	.word	0x00000000
        /*0b10*/ 	.word	0x00000000
        /*0b14*/ 	.short	0x010a
        /*0b16*/ 	.byte	0xff
	.zero		1


	//   ....[157]....
        /*0b18*/ 	.word	0x00009ad0
        /*0b1c*/ 	.word	0x00000000
        /*0b20*/ 	.word	0x00000000
        /*0b24*/ 	.short	0x010a
        /*0b26*/ 	.byte	0xff
	.zero		1


	//   ....[158]....
        /*0b28*/ 	.word	0x00009b30
        /*0b2c*/ 	.word	0x00000000
        /*0b30*/ 	.word	0x00000180
        /*0b34*/ 	.short	0x010a
        /*0b36*/ 	.byte	0xff
	.zero		1


	//   ....[159]....
        /*0b38*/ 	.word	0x00009b80
        /*0b3c*/ 	.word	0x00000000
        /*0b40*/ 	.word	0x00000120
        /*0b44*/ 	.short	0x010a
        /*0b46*/ 	.byte	0xff
	.zero		1


	//   ....[160]....
        /*0b48*/ 	.word	0x00009be0
        /*0b4c*/ 	.word	0x00000000
        /*0b50*/ 	.word	0x00000118
        /*0b54*/ 	.short	0x010a
        /*0b56*/ 	.byte	0xff
	.zero		1


	//   ....[161]....
        /*0b58*/ 	.word	0x00009c40
        /*0b5c*/ 	.word	0x00000000
        /*0b60*/ 	.word	0x000000f0
        /*0b64*/ 	.short	0x010a
        /*0b66*/ 	.byte	0xff
	.zero		1


	//   ....[162]....
        /*0b68*/ 	.word	0x00009ca0
        /*0b6c*/ 	.word	0x00000000
        /*0b70*/ 	.word	0x000000f8
        /*0b74*/ 	.short	0x010a
        /*0b76*/ 	.byte	0xff
	.zero		1


	//   ....[163]....
        /*0b78*/ 	.word	0x00009d00
        /*0b7c*/ 	.word	0x00000000
        /*0b80*/ 	.word	0x00000100
        /*0b84*/ 	.short	0x010a
        /*0b86*/ 	.byte	0xff
	.zero		1


	//   ....[164]....
        /*0b88*/ 	.word	0x00009d60
        /*0b8c*/ 	.word	0x00000000
        /*0b90*/ 	.word	0x00000108
        /*0b94*/ 	.short	0x010a
        /*0b96*/ 	.byte	0xff
	.zero		1


	//   ....[165]....
        /*0b98*/ 	.word	0x00009dc0
        /*0b9c*/ 	.word	0x00000000
        /*0ba0*/ 	.word	0x000000f0
        /*0ba4*/ 	.short	0x010a
        /*0ba6*/ 	.byte	0xff
	.zero		1


	//   ....[166]....
        /*0ba8*/ 	.word	0x00009e20
        /*0bac*/ 	.word	0x00000000
        /*0bb0*/ 	.word	0x000000f8
        /*0bb4*/ 	.short	0x010a
        /*0bb6*/ 	.byte	0xff
	.zero		1


	//   ....[167]....
        /*0bb8*/ 	.word	0x00009e80
        /*0bbc*/ 	.word	0x00000000
        /*0bc0*/ 	.word	0x00000100
        /*0bc4*/ 	.short	0x010a
        /*0bc6*/ 	.byte	0xff
	.zero		1


	//   ....[168]....
        /*0bc8*/ 	.word	0x00009ed0
        /*0bcc*/ 	.word	0x00000000
        /*0bd0*/ 	.word	0x00000120
        /*0bd4*/ 	.short	0x010a
        /*0bd6*/ 	.byte	0xff
	.zero		1


	//   ....[169]....
        /*0bd8*/ 	.word	0x00009f30
        /*0bdc*/ 	.word	0x00000003
        /*0be0*/ 	.word	0x000000d0
        /*0be4*/ 	.short	0x010a
        /*0be6*/ 	.byte	0xff
	.zero		1


	//   ....[170]....
        /*0be8*/ 	.word	0x00009f80
        /*0bec*/ 	.word	0x0000004f
        /*0bf0*/ 	.word	0x00000140
        /*0bf4*/ 	.short	0x010a
        /*0bf6*/ 	.byte	0xff
	.zero		1


	//   ....[171]....
        /*0bf8*/ 	.word	0x00009fd0
        /*0bfc*/ 	.word	0x00000003
        /*0c00*/ 	.word	0x000000d0
        /*0c04*/ 	.short	0x010a
        /*0c06*/ 	.byte	0xff
	.zero		1


	//   ....[172]....
        /*0c08*/ 	.word	0x0000a020
        /*0c0c*/ 	.word	0x00000003
        /*0c10*/ 	.word	0x000000d0
        /*0c14*/ 	.short	0x010a
        /*0c16*/ 	.byte	0xff
	.zero		1


	//   ....[173]....
        /*0c18*/ 	.word	0x0000a070
        /*0c1c*/ 	.word	0x00000014
        /*0c20*/ 	.word	0x000000d0
        /*0c24*/ 	.short	0x010a
        /*0c26*/ 	.byte	0xff
	.zero		1


	//----- nvinfo : EIATTR_NUM_MBARRIERS
	.align		4
.L_47:
        /*0c28*/ 	.byte	0x03, 0x38
        /*0c2a*/ 	.short	0x0031


	//----- nvinfo : EIATTR_EXIT_INSTR_OFFSETS
	.align		4
        /*0c2c*/ 	.byte	0x04, 0x1c
        /*0c2e*/ 	.short	(.L_49 - .L_48)


	//   ....[0]....
.L_48:
        /*0c30*/ 	.word	0x00002ab0


	//   ....[1]....
        /*0c34*/ 	.word	0x00002fa0


	//   ....[2]....
        /*0c38*/ 	.word	0x00003000


	//   ....[3]....
        /*0c3c*/ 	.word	0x00004320


	//   ....[4]....
        /*0c40*/ 	.word	0x000058b0


	//   ....[5]....
        /*0c44*/ 	.word	0x000058f0


	//   ....[6]....
        /*0c48*/ 	.word	0x00009060


	//   ....[7]....
        /*0c4c*/ 	.word	0x000090e0


	//   ....[8]....
        /*0c50*/ 	.word	0x00009110


	//   ....[9]....
        /*0c54*/ 	.word	0x00009180


	//----- nvinfo : EIATTR_MAX_THREADS
	.align		4
.L_49:
        /*0c58*/ 	.byte	0x04, 0x05
        /*0c5a*/ 	.short	(.L_51 - .L_50)
.L_50:
        /*0c5c*/ 	.word	0x00000100
        /*0c60*/ 	.word	0x00000001
        /*0c64*/ 	.word	0x00000001


	//----- nvinfo : EIATTR_CRS_STACK_SIZE
	.align		4
.L_51:
        /*0c68*/ 	.byte	0x04, 0x1e
        /*0c6a*/ 	.short	(.L_53 - .L_52)
.L_52:
        /*0c6c*/ 	.word	0x00000000


	//----- nvinfo : EIATTR_CBANK_PARAM_SIZE
	.align		4
.L_53:
        /*0c70*/ 	.byte	0x03, 0x19
        /*0c72*/ 	.short	0x0a00


	//----- nvinfo : EIATTR_PARAM_CBANK
	.align		4
        /*0c74*/ 	.byte	0x04, 0x0a
        /*0c76*/ 	.short	(.L_55 - .L_54)
	.align		4
.L_54:
        /*0c78*/ 	.word	index@(.nv.constant0._ZN7cutlass13device_kernelINS_4gemm6kernel13GemmUniversalIN4cute5tupleIJiiiiEEENS1_10collective13CollectiveMmaINS1_41MainloopSm100TmaUmmaWarpSpecializedSparseILi13ELi2ELi2ENS5_IJNS4_1CILi2EEENSA_ILi1EEESC_EEEEENS5_IJNSA_ILi256EEENSA_ILi64EEESG_EEENS_6half_tENS5_IJNS4_6LayoutINS5_IJiNS5_IJSB_iEEEiEEENS5_IJlNS5_IJSC_SB_EEElEEEEENSJ_INS5_IJNS5_IJNS5_IJNSA_ILi8EEESB_SP_EEEiEEENS5_IJNS5_IJNSA_ILi16EEESB_NSA_ILi4EEEEEEiEEEiEEENS5_IJNS5_IJNS5_IJNSA_ILi128EEESS_NSA_ILi2048EEEEEENSA_ILi16384EEEEEENS5_IJNS5_IJSC_NSA_ILi1024EEENSA_ILi32EEEEEElEEElEEEEEEEESI_NS5_IJlSC_lEEENS4_8TiledMMAINS4_8MMA_AtomIJNS4_33SM100_MMA_F16BF16_2x1SM_SS_SPARSEISI_SI_fLi256ELi64ELNS4_4UMMA5MajorE0ELS1E_0ELNS1D_7ScaleInE0ELS1F_0EEEEEENSJ_INS5_IJSC_SC_SC_EEENS5_IJNSA_ILi0EEES1J_S1J_EEEEENS5_IJNS4_10UnderscoreES1M_S1M_EEEEENS4_18SM100_TMA_2SM_LOADENS4_14ComposedLayoutINS4_7SwizzleILi2ELi4ELi3EEENS4_25smem_sparse_ptr_flag_bitsILi2ELi16EEENSJ_INS5_IJNS5_IJSC_SP_EEENS5_IJSB_S13_EEEEEENS5_IJNS5_IJS1J_SG_EEESM_EEEEEEEvNS4_8identityES1P_NS1Q_INS1R_ILi3ELi4ELi3EEENS4_18smem_ptr_flag_bitsILi16EEENSJ_INS5_IJSP_SG_EEENS5_IJSG_SC_EEEEEEEvS22_EENS_8epilogue10collective18CollectiveEpilogueINS2B_23Sm100TmaWarpSpecializedILi4ELi2ELi16ELb1ELb0EEEJNS5_IJSX_SG_SG_EEENS5_IJNSJ_ISX_SC_EENSJ_ISS_SC_EEEEEfNS5_IJSC_llEEEfS2K_NS2B_6fusion15FusionCallbacksIS2F_NS2L_17LinearCombinationIffffLNS_15FloatRoundStyleE2EEES2G_S2J_JEEENS4_5SM1004TMEM4LOAD26SM100_TMEM_LOAD_32dp32b16xENS4_13SM90_TMA_LOADENS1Q_INS1R_ILi2ELi5ELi2EEENS24_ILi32EEENSJ_INS5_IJS13_ST_EEENS5_IJSC_S13_EEEEEEENS4_39AutoVectorizingCopyWithAssumedAlignmentILi128EEENS4_14SM90_TMA_STOREES31_S33_S33_EEEvvEEEEvNT_6ParamsE)
        /*0c7c*/ 	.short	0x0380
        /*0c7e*/ 	.short	0x0a00


	//----- nvinfo : EIATTR_SW_WAR
	.align		4
.L_55:
        /*0c80*/ 	.byte	0x04, 0x36
        /*0c82*/ 	.short	(.L_57 - .L_56)
.L_56:
        /*0c84*/ 	.word	0x00000008
.L_57:


//--------------------- .nv.callgraph             --------------------------
	.section	.nv.callgraph,"",@"SHT_CUDA_CALLGRAPH"
	.align	4
	.sectionentsize	8
	.align		4
        /*0000*/ 	.word	0x00000000
	.align		4
        /*0004*/ 	.word	0xffffffff
	.align		4
        /*0008*/ 	.word	index@(_ZN7cutlass13device_kernelINS_4gemm6kernel13GemmUniversalIN4cute5tupleIJiiiiEEENS1_10collective13CollectiveMmaINS1_41MainloopSm100TmaUmmaWarpSpecializedSparseILi13ELi2ELi2ENS5_IJNS4_1CILi2EEENSA_ILi1EEESC_EEEEENS5_IJNSA_ILi256EEENSA_ILi64EEESG_EEENS_6half_tENS5_IJNS4_6LayoutINS5_IJiNS5_IJSB_iEEEiEEENS5_IJlNS5_IJSC_SB_EEElEEEEENSJ_INS5_IJNS5_IJNS5_IJNSA_ILi8EEESB_SP_EEEiEEENS5_IJNS5_IJNSA_ILi16EEESB_NSA_ILi4EEEEEEiEEEiEEENS5_IJNS5_IJNS5_IJNSA_ILi128EEESS_NSA_ILi2048EEEEEENSA_ILi16384EEEEEENS5_IJNS5_IJSC_NSA_ILi1024EEENSA_ILi32EEEEEElEEElEEEEEEEESI_NS5_IJlSC_lEEENS4_8TiledMMAINS4_8MMA_AtomIJNS4_33SM100_MMA_F16BF16_2x1SM_SS_SPARSEISI_SI_fLi256ELi64ELNS4_4UMMA5MajorE0ELS1E_0ELNS1D_7ScaleInE0ELS1F_0EEEEEENSJ_INS5_IJSC_SC_SC_EEENS5_IJNSA_ILi0EEES1J_S1J_EEEEENS5_IJNS4_10UnderscoreES1M_S1M_EEEEENS4_18SM100_TMA_2SM_LOADENS4_14ComposedLayoutINS4_7SwizzleILi2ELi4ELi3EEENS4_25smem_sparse_ptr_flag_bitsILi2ELi16EEENSJ_INS5_IJNS5_IJSC_SP_EEENS5_IJSB_S13_EEEEEENS5_IJNS5_IJS1J_SG_EEESM_EEEEEEEvNS4_8identityES1P_NS1Q_INS1R_ILi3ELi4ELi3EEENS4_18smem_ptr_flag_bitsILi16EEENSJ_INS5_IJSP_SG_EEENS5_IJSG_SC_EEEEEEEvS22_EENS_8epilogue10collective18CollectiveEpilogueINS2B_23Sm100TmaWarpSpecializedILi4ELi2ELi16ELb1ELb0EEEJNS5_IJSX_SG_SG_EEENS5_IJNSJ_ISX_SC_EENSJ_ISS_SC_EEEEEfNS5_IJSC_llEEEfS2K_NS2B_6fusion15FusionCallbacksIS2F_NS2L_17LinearCombinationIffffLNS_15FloatRoundStyleE2EEES2G_S2J_JEEENS4_5SM1004TMEM4LOAD26SM100_TMEM_LOAD_32dp32b16xENS4_13SM90_TMA_LOADENS1Q_INS1R_ILi2ELi5ELi2EEENS24_ILi32EEENSJ_INS5_IJS13_ST_EEENS5_IJSC_S13_EEEEEEENS4_39AutoVectorizingCopyWithAssumedAlignmentILi128EEENS4_14SM90_TMA_STOREES31_S33_S33_EEEvvEEEEvNT_6ParamsE)
	.align		4
        /*000c*/ 	.word	index@(__assertfail)
	.align		4
        /*0010*/ 	.word	0x00000000
	.align		4
        /*0014*/ 	.word	0xfffffffe
	.align		4
        /*0018*/ 	.word	0x00000000
	.align		4
        /*001c*/ 	.word	0xfffffffd
	.align		4
        /*0020*/ 	.word	0x00000000
	.align		4
        /*0024*/ 	.word	0xfffffffc


//--------------------- .nv.constant4             --------------------------
	.section	.nv.constant4,"a",@progbits
	.align	8
	.align		8
.nv.constant4:
        /*0000*/ 	.dword	__assertfail
	.align		8
        /*0008*/ 	.dword	__unnamed_1
	.align		8
        /*0010*/ 	.dword	__unnamed_2
	.align		8
        /*0018*/ 	.dword	_ZN39_INTERNAL_6738c717_4_k_cu_985f3a3d_40144cuda3std3__45__cpo5beginE
	.align		8
        /*0020*/ 	.dword	_ZN39_INTERNAL_6738c717_4_k_cu_985f3a3d_40144cuda3std3__45__cpo3endE
	.align		8
        /*0028*/ 	.dword	_ZN39_INTERNAL_6738c717_4_k_cu_985f3a3d_40144cuda3std3__45__cpo6cbeginE
	.align		8
        /*0030*/ 	.dword	_ZN39_INTERNAL_6738c717_4_k_cu_985f3a3d_40144cuda3std3__45__cpo4cendE
	.align		8
        /*0038*/ 	.dword	_ZN39_INTERNAL_6738c717_4_k_cu_985f3a3d_40144cuda3std3__441_GLOBAL__N__6738c717_4_k_cu_985f3a3d_40146ignoreE
	.align		8
        /*0040*/ 	.dword	_ZN39_INTERNAL_6738c717_4_k_cu_985f3a3d_40144cuda3std3__419piecewise_constructE
	.align		8
        /*0048*/ 	.dword	_ZN39_INTERNAL_6738c717_4_k_cu_985f3a3d_40144cuda3std3__48in_placeE
	.align		8
        /*0050*/ 	.dword	_ZN39_INTERNAL_6738c717_4_k_cu_985f3a3d_40144cuda3std6ranges3__45__cpo4swapE
	.align		8
        /*0058*/ 	.dword	_ZN39_INTERNAL_6738c717_4_k_cu_985f3a3d_40144cuda3std6ranges3__45__cpo9iter_moveE
	.align		8
        /*0060*/ 	.dword	_ZN39_INTERNAL_6738c717_4_k_cu_985f3a3d_40144cute7productE
	.align		8
        /*0068*/ 	.dword	_ZN39_INTERNAL_6738c717_4_k_cu_985f3a3d_40144cute1_E
	.align		8
        /*0070*/ 	.dword	$str$25
	.align		8
        /*0078*/ 	.dword	$str$26
	.align		8
        /*0080*/ 	.dword	$str$27
	.align		8
        /*0088*/ 	.dword	$str$28


//--------------------- .text._ZN7cutlass13device_kernelINS_4gemm6kernel13GemmUniversalIN4cute5tupleIJiiiiEEENS1_10collective13CollectiveMmaINS1_41MainloopSm100TmaUmmaWarpSpecializedSparseILi13ELi2ELi2ENS5_IJNS4_1CILi2EEENSA_ILi1EEESC_EEEEENS5_IJNSA_ILi256EEENSA_ILi64EEESG_EEENS_6half_tENS5_IJNS4_6LayoutINS5_IJiNS5_IJSB_iEEEiEEENS5_IJlNS5_IJSC_SB_EEElEEEEENSJ_INS5_IJNS5_IJNS5_IJNSA_ILi8EEESB_SP_EEEiEEENS5_IJNS5_IJNSA_ILi16EEESB_NSA_ILi4EEEEEEiEEEiEEENS5_IJNS5_IJNS5_IJNSA_ILi128EEESS_NSA_ILi2048EEEEEENSA_ILi16384EEEEEENS5_IJNS5_IJSC_NSA_ILi1024EEENSA_ILi32EEEEEElEEElEEEEEEEESI_NS5_IJlSC_lEEENS4_8TiledMMAINS4_8MMA_AtomIJNS4_33SM100_MMA_F16BF16_2x1SM_SS_SPARSEISI_SI_fLi256ELi64ELNS4_4UMMA5MajorE0ELS1E_0ELNS1D_7ScaleInE0ELS1F_0EEEEEENSJ_INS5_IJSC_SC_SC_EEENS5_IJNSA_ILi0EEES1J_S1J_EEEEENS5_IJNS4_10UnderscoreES1M_S1M_EEEEENS4_18SM100_TMA_2SM_LOADENS4_14ComposedLayoutINS4_7SwizzleILi2ELi4ELi3EEENS4_25smem_sparse_ptr_flag_bitsILi2ELi16EEENSJ_INS5_IJNS5_IJSC_SP_EEENS5_IJSB_S13_EEEEEENS5_IJNS5_IJS1J_SG_EEESM_EEEEEEEvNS4_8identityES1P_NS1Q_INS1R_ILi3ELi4ELi3EEENS4_18smem_ptr_flag_bitsILi16EEENSJ_INS5_IJSP_SG_EEENS5_IJSG_SC_EEEEEEEvS22_EENS_8epilogue10collective18CollectiveEpilogueINS2B_23Sm100TmaWarpSpecializedILi4ELi2ELi16ELb1ELb0EEEJNS5_IJSX_SG_SG_EEENS5_IJNSJ_ISX_SC_EENSJ_ISS_SC_EEEEEfNS5_IJSC_llEEEfS2K_NS2B_6fusion15FusionCallbacksIS2F_NS2L_17LinearCombinationIffffLNS_15FloatRoundStyleE2EEES2G_S2J_JEEENS4_5SM1004TMEM4LOAD26SM100_TMEM_LOAD_32dp32b16xENS4_13SM90_TMA_LOADENS1Q_INS1R_ILi2ELi5ELi2EEENS24_ILi32EEENSJ_INS5_IJS13_ST_EEENS5_IJSC_S13_EEEEEEENS4_39AutoVectorizingCopyWithAssumedAlignmentILi128EEENS4_14SM90_TMA_STOREES31_S33_S33_EEEvvEEEEvNT_6ParamsE --------------------------
	.section	.text._ZN7cutlass13device_kernelINS_4gemm6kernel13GemmUniversalIN4cute5tupleIJiiiiEEENS1_10collective13CollectiveMmaINS1_41MainloopSm100TmaUmmaWarpSpecializedSparseILi13ELi2ELi2ENS5_IJNS4_1CILi2EEENSA_ILi1EEESC_EEEEENS5_IJNSA_ILi256EEENSA_ILi64EEESG_EEENS_6half_tENS5_IJNS4_6LayoutINS5_IJiNS5_IJSB_iEEEiEEENS5_IJlNS5_IJSC_SB_EEElEEEEENSJ_INS5_IJNS5_IJNS5_IJNSA_ILi8EEESB_SP_EEEiEEENS5_IJNS5_IJNSA_ILi16EEESB_NSA_ILi4EEEEEEiEEEiEEENS5_IJNS5_IJNS5_IJNSA_ILi128EEESS_NSA_ILi2048EEEEEENSA_ILi16384EEEEEENS5_IJNS5_IJSC_NSA_ILi1024EEENSA_ILi32EEEEEElEEElEEEEEEEESI_NS5_IJlSC_lEEENS4_8TiledMMAINS4_8MMA_AtomIJNS4_33SM100_MMA_F16BF16_2x1SM_SS_SPARSEISI_SI_fLi256ELi64ELNS4_4UMMA5MajorE0ELS1E_0ELNS1D_7ScaleInE0ELS1F_0EEEEEENSJ_INS5_IJSC_SC_SC_EEENS5_IJNSA_ILi0EEES1J_S1J_EEEEENS5_IJNS4_10UnderscoreES1M_S1M_EEEEENS4_18SM100_TMA_2SM_LOADENS4_14ComposedLayoutINS4_7SwizzleILi2ELi4ELi3EEENS4_25smem_sparse_ptr_flag_bitsILi2ELi16EEENSJ_INS5_IJNS5_IJSC_SP_EEENS5_IJSB_S13_EEEEEENS5_IJNS5_IJS1J_SG_EEESM_EEEEEEEvNS4_8identityES1P_NS1Q_INS1R_ILi3ELi4ELi3EEENS4_18smem_ptr_flag_bitsILi16EEENSJ_INS5_IJSP_SG_EEENS5_IJSG_SC_EEEEEEEvS22_EENS_8epilogue10collective18CollectiveEpilogueINS2B_23Sm100TmaWarpSpecializedILi4ELi2ELi16ELb1ELb0EEEJNS5_IJSX_SG_SG_EEENS5_IJNSJ_ISX_SC_EENSJ_ISS_SC_EEEEEfNS5_IJSC_llEEEfS2K_NS2B_6fusion15FusionCallbacksIS2F_NS2L_17LinearCombinationIffffLNS_15FloatRoundStyleE2EEES2G_S2J_JEEENS4_5SM1004TMEM4LOAD26SM100_TMEM_LOAD_32dp32b16xENS4_13SM90_TMA_LOADENS1Q_INS1R_ILi2ELi5ELi2EEENS24_ILi32EEENSJ_INS5_IJS13_ST_EEENS5_IJSC_S13_EEEEEEENS4_39AutoVectorizingCopyWithAssumedAlignmentILi128EEENS4_14SM90_TMA_STOREES31_S33_S33_EEEvvEEEEvNT_6ParamsE,"ax",@progbits
	.align	128
.text._ZN7cutlass13device_kernelINS_4gemm6kernel13GemmUniversalIN4cute5tupleIJiiiiEEENS1_10collective13CollectiveMmaINS1_41MainloopSm100TmaUmmaWarpSpecializedSparseILi13ELi2ELi2ENS5_IJNS4_1CILi2EEENSA_ILi1EEESC_EEEEENS5_IJNSA_ILi256EEENSA_ILi64EEESG_EEENS_6half_tENS5_IJNS4_6LayoutINS5_IJiNS5_IJSB_iEEEiEEENS5_IJlNS5_IJSC_SB_EEElEEEEENSJ_INS5_IJNS5_IJNS5_IJNSA_ILi8EEESB_SP_EEEiEEENS5_IJNS5_IJNSA_ILi16EEESB_NSA_ILi4EEEEEEiEEEiEEENS5_IJNS5_IJNS5_IJNSA_ILi128EEESS_NSA_ILi2048EEEEEENSA_ILi16384EEEEEENS5_IJNS5_IJSC_NSA_ILi1024EEENSA_ILi32EEEEEElEEElEEEEEEEESI_NS5_IJlSC_lEEENS4_8TiledMMAINS4_8MMA_AtomIJNS4_33SM100_MMA_F16BF16_2x1SM_SS_SPARSEISI_SI_fLi256ELi64ELNS4_4UMMA5MajorE0ELS1E_0ELNS1D_7ScaleInE0ELS1F_0EEEEEENSJ_INS5_IJSC_SC_SC_EEENS5_IJNSA_ILi0EEES1J_S1J_EEEEENS5_IJNS4_10UnderscoreES1M_S1M_EEEEENS4_18SM100_TMA_2SM_LOADENS4_14ComposedLayoutINS4_7SwizzleILi2ELi4ELi3EEENS4_25smem_sparse_ptr_flag_bitsILi2ELi16EEENSJ_INS5_IJNS5_IJSC_SP_EEENS5_IJSB_S13_EEEEEENS5_IJNS5_IJS1J_SG_EEESM_EEEEEEEvNS4_8identityES1P_NS1Q_INS1R_ILi3ELi4ELi3EEENS4_18smem_ptr_flag_bitsILi16EEENSJ_INS5_IJSP_SG_EEENS5_IJSG_SC_EEEEEEEvS22_EENS_8epilogue10collective18CollectiveEpilogueINS2B_23Sm100TmaWarpSpecializedILi4ELi2ELi16ELb1ELb0EEEJNS5_IJSX_SG_SG_EEENS5_IJNSJ_ISX_SC_EENSJ_ISS_SC_EEEEEfNS5_IJSC_llEEEfS2K_NS2B_6fusion15FusionCallbacksIS2F_NS2L_17LinearCombinationIffffLNS_15FloatRoundStyleE2EEES2G_S2J_JEEENS4_5SM1004TMEM4LOAD26SM100_TMEM_LOAD_32dp32b16xENS4_13SM90_TMA_LOADENS1Q_INS1R_ILi2ELi5ELi2EEENS24_ILi32EEENSJ_INS5_IJS13_ST_EEENS5_IJSC_S13_EEEEEEENS4_39AutoVectorizingCopyWithAssumedAlignmentILi128EEENS4_14SM90_TMA_STOREES31_S33_S33_EEEvvEEEEvNT_6ParamsE:
        .type           _ZN7cutlass13device_kernelINS_4gemm6kernel13GemmUniversalIN4cute5tupleIJiiiiEEENS1_10collective13CollectiveMmaINS1_41MainloopSm100TmaUmmaWarpSpecializedSparseILi13ELi2ELi2ENS5_IJNS4_1CILi2EEENSA_ILi1EEESC_EEEEENS5_IJNSA_ILi256EEENSA_ILi64EEESG_EEENS_6half_tENS5_IJNS4_6LayoutINS5_IJiNS5_IJSB_iEEEiEEENS5_IJlNS5_IJSC_SB_EEElEEEEENSJ_INS5_IJNS5_IJNS5_IJNSA_ILi8EEESB_SP_EEEiEEENS5_IJNS5_IJNSA_ILi16EEESB_NSA_ILi4EEEEEEiEEEiEEENS5_IJNS5_IJNS5_IJNSA_ILi128EEESS_NSA_ILi2048EEEEEENSA_ILi16384EEEEEENS5_IJNS5_IJSC_NSA_ILi1024EEENSA_ILi32EEEEEElEEElEEEEEEEESI_NS5_IJlSC_lEEENS4_8TiledMMAINS4_8MMA_AtomIJNS4_33SM100_MMA_F16BF16_2x1SM_SS_SPARSEISI_SI_fLi256ELi64ELNS4_4UMMA5MajorE0ELS1E_0ELNS1D_7ScaleInE0ELS1F_0EEEEEENSJ_INS5_IJSC_SC_SC_EEENS5_IJNSA_ILi0EEES1J_S1J_EEEEENS5_IJNS4_10UnderscoreES1M_S1M_EEEEENS4_18SM100_TMA_2SM_LOADENS4_14ComposedLayoutINS4_7SwizzleILi2ELi4ELi3EEENS4_25smem_sparse_ptr_flag_bitsILi2ELi16EEENSJ_INS5_IJNS5_IJSC_SP_EEENS5_IJSB_S13_EEEEEENS5_IJNS5_IJS1J_SG_EEESM_EEEEEEEvNS4_8identityES1P_NS1Q_INS1R_ILi3ELi4ELi3EEENS4_18smem_ptr_flag_bitsILi16EEENSJ_INS5_IJSP_SG_EEENS5_IJSG_SC_EEEEEEEvS22_EENS_8epilogue10collective18CollectiveEpilogueINS2B_23Sm100TmaWarpSpecializedILi4ELi2ELi16ELb1ELb0EEEJNS5_IJSX_SG_SG_EEENS5_IJNSJ_ISX_SC_EENSJ_ISS_SC_EEEEEfNS5_IJSC_llEEEfS2K_NS2B_6fusion15FusionCallbacksIS2F_NS2L_17LinearCombinationIffffLNS_15FloatRoundStyleE2EEES2G_S2J_JEEENS4_5SM1004TMEM4LOAD26SM100_TMEM_LOAD_32dp32b16xENS4_13SM90_TMA_LOADENS1Q_INS1R_ILi2ELi5ELi2EEENS24_ILi32EEENSJ_INS5_IJS13_ST_EEENS5_IJSC_S13_EEEEEEENS4_39AutoVectorizingCopyWithAssumedAlignmentILi128EEENS4_14SM90_TMA_STOREES31_S33_S33_EEEvvEEEEvNT_6ParamsE,@function
        .size           _ZN7cutlass13device_kernelINS_4gemm6kernel13GemmUniversalIN4cute5tupleIJiiiiEEENS1_10collective13CollectiveMmaINS1_41MainloopSm100TmaUmmaWarpSpecializedSparseILi13ELi2ELi2ENS5_IJNS4_1CILi2EEENSA_ILi1EEESC_EEEEENS5_IJNSA_ILi256EEENSA_ILi64EEESG_EEENS_6half_tENS5_IJNS4_6LayoutINS5_IJiNS5_IJSB_iEEEiEEENS5_IJlNS5_IJSC_SB_EEElEEEEENSJ_INS5_IJNS5_IJNS5_IJNSA_ILi8EEESB_SP_EEEiEEENS5_IJNS5_IJNSA_ILi16EEESB_NSA_ILi4EEEEEEiEEEiEEENS5_IJNS5_IJNS5_IJNSA_ILi128EEESS_NSA_ILi2048EEEEEENSA_ILi16384EEEEEENS5_IJNS5_IJSC_NSA_ILi1024EEENSA_ILi32EEEEEElEEElEEEEEEEESI_NS5_IJlSC_lEEENS4_8TiledMMAINS4_8MMA_AtomIJNS4_33SM100_MMA_F16BF16_2x1SM_SS_SPARSEISI_SI_fLi256ELi64ELNS4_4UMMA5MajorE0ELS1E_0ELNS1D_7ScaleInE0ELS1F_0EEEEEENSJ_INS5_IJSC_SC_SC_EEENS5_IJNSA_ILi0EEES1J_S1J_EEEEENS5_IJNS4_10UnderscoreES1M_S1M_EEEEENS4_18SM100_TMA_2SM_LOADENS4_14ComposedLayoutINS4_7SwizzleILi2ELi4ELi3EEENS4_25smem_sparse_ptr_flag_bitsILi2ELi16EEENSJ_INS5_IJNS5_IJSC_SP_EEENS5_IJSB_S13_EEEEEENS5_IJNS5_IJS1J_SG_EEESM_EEEEEEEvNS4_8identityES1P_NS1Q_INS1R_ILi3ELi4ELi3EEENS4_18smem_ptr_flag_bitsILi16EEENSJ_INS5_IJSP_SG_EEENS5_IJSG_SC_EEEEEEEvS22_EENS_8epilogue10collective18CollectiveEpilogueINS2B_23Sm100TmaWarpSpecializedILi4ELi2ELi16ELb1ELb0EEEJNS5_IJSX_SG_SG_EEENS5_IJNSJ_ISX_SC_EENSJ_ISS_SC_EEEEEfNS5_IJSC_llEEEfS2K_NS2B_6fusion15FusionCallbacksIS2F_NS2L_17LinearCombinationIffffLNS_15FloatRoundStyleE2EEES2G_S2J_JEEENS4_5SM1004TMEM4LOAD26SM100_TMEM_LOAD_32dp32b16xENS4_13SM90_TMA_LOADENS1Q_INS1R_ILi2ELi5ELi2EEENS24_ILi32EEENSJ_INS5_IJS13_ST_EEENS5_IJSC_S13_EEEEEEENS4_39AutoVectorizingCopyWithAssumedAlignmentILi128EEENS4_14SM90_TMA_STOREES31_S33_S33_EEEvvEEEEvNT_6ParamsE,(.L_x_210 - _ZN7cutlass13device_kernelINS_4gemm6kernel13GemmUniversalIN4cute5tupleIJiiiiEEENS1_10collective13CollectiveMmaINS1_41MainloopSm100TmaUmmaWarpSpecializedSparseILi13ELi2ELi2ENS5_IJNS4_1CILi2EEENSA_ILi1EEESC_EEEEENS5_IJNSA_ILi256EEENSA_ILi64EEESG_EEENS_6half_tENS5_IJNS4_6LayoutINS5_IJiNS5_IJSB_iEEEiEEENS5_IJlNS5_IJSC_SB_EEElEEEEENSJ_INS5_IJNS5_IJNS5_IJNSA_ILi8EEESB_SP_EEEiEEENS5_IJNS5_IJNSA_ILi16EEESB_NSA_ILi4EEEEEEiEEEiEEENS5_IJNS5_IJNS5_IJNSA_ILi128EEESS_NSA_ILi2048EEEEEENSA_ILi16384EEEEEENS5_IJNS5_IJSC_NSA_ILi1024EEENSA_ILi32EEEEEElEEElEEEEEEEESI_NS5_IJlSC_lEEENS4_8TiledMMAINS4_8MMA_AtomIJNS4_33SM100_MMA_F16BF16_2x1SM_SS_SPARSEISI_SI_fLi256ELi64ELNS4_4UMMA5MajorE0ELS1E_0ELNS1D_7ScaleInE0ELS1F_0EEEEEENSJ_INS5_IJSC_SC_SC_EEENS5_IJNSA_ILi0EEES1J_S1J_EEEEENS5_IJNS4_10UnderscoreES1M_S1M_EEEEENS4_18SM100_TMA_2SM_LOADENS4_14ComposedLayoutINS4_7SwizzleILi2ELi4ELi3EEENS4_25smem_sparse_ptr_flag_bitsILi2ELi16EEENSJ_INS5_IJNS5_IJSC_SP_EEENS5_IJSB_S13_EEEEEENS5_IJNS5_IJS1J_SG_EEESM_EEEEEEEvNS4_8identityES1P_NS1Q_INS1R_ILi3ELi4ELi3EEENS4_18smem_ptr_flag_bitsILi16EEENSJ_INS5_IJSP_SG_EEENS5_IJSG_SC_EEEEEEEvS22_EENS_8epilogue10collective18CollectiveEpilogueINS2B_23Sm100TmaWarpSpecializedILi4ELi2ELi16ELb1ELb0EEEJNS5_IJSX_SG_SG_EEENS5_IJNSJ_ISX_SC_EENSJ_ISS_SC_EEEEEfNS5_IJSC_llEEEfS2K_NS2B_6fusion15FusionCallbacksIS2F_NS2L_17LinearCombinationIffffLNS_15FloatRoundStyleE2EEES2G_S2J_JEEENS4_5SM1004TMEM4LOAD26SM100_TMEM_LOAD_32dp32b16xENS4_13SM90_TMA_LOADENS1Q_INS1R_ILi2ELi5ELi2EEENS24_ILi32EEENSJ_INS5_IJS13_ST_EEENS5_IJSC_S13_EEEEEEENS4_39AutoVectorizingCopyWithAssumedAlignmentILi128EEENS4_14SM90_TMA_STOREES31_S33_S33_EEEvvEEEEvNT_6ParamsE)
        .other          _ZN7cutlass13device_kernelINS_4gemm6kernel13GemmUniversalIN4cute5tupleIJiiiiEEENS1_10collective13CollectiveMmaINS1_41MainloopSm100TmaUmmaWarpSpecializedSparseILi13ELi2ELi2ENS5_IJNS4_1CILi2EEENSA_ILi1EEESC_EEEEENS5_IJNSA_ILi256EEENSA_ILi64EEESG_EEENS_6half_tENS5_IJNS4_6LayoutINS5_IJiNS5_IJSB_iEEEiEEENS5_IJlNS5_IJSC_SB_EEElEEEEENSJ_INS5_IJNS5_IJNS5_IJNSA_ILi8EEESB_SP_EEEiEEENS5_IJNS5_IJNSA_ILi16EEESB_NSA_ILi4EEEEEEiEEEiEEENS5_IJNS5_IJNS5_IJNSA_ILi128EEESS_NSA_ILi2048EEEEEENSA_ILi16384EEEEEENS5_IJNS5_IJSC_NSA_ILi1024EEENSA_ILi32EEEEEElEEElEEEEEEEESI_NS5_IJlSC_lEEENS4_8TiledMMAINS4_8MMA_AtomIJNS4_33SM100_MMA_F16BF16_2x1SM_SS_SPARSEISI_SI_fLi256ELi64ELNS4_4UMMA5MajorE0ELS1E_0ELNS1D_7ScaleInE0ELS1F_0EEEEEENSJ_INS5_IJSC_SC_SC_EEENS5_IJNSA_ILi0EEES1J_S1J_EEEEENS5_IJNS4_10UnderscoreES1M_S1M_EEEEENS4_18SM100_TMA_2SM_LOADENS4_14ComposedLayoutINS4_7SwizzleILi2ELi4ELi3EEENS4_25smem_sparse_ptr_flag_bitsILi2ELi16EEENSJ_INS5_IJNS5_IJSC_SP_EEENS5_IJSB_S13_EEEEEENS5_IJNS5_IJS1J_SG_EEESM_EEEEEEEvNS4_8identityES1P_NS1Q_INS1R_ILi3ELi4ELi3EEENS4_18smem_ptr_flag_bitsILi16EEENSJ_INS5_IJSP_SG_EEENS5_IJSG_SC_EEEEEEEvS22_EENS_8epilogue10collective18CollectiveEpilogueINS2B_23Sm100TmaWarpSpecializedILi4ELi2ELi16ELb1ELb0EEEJNS5_IJSX_SG_SG_EEENS5_IJNSJ_ISX_SC_EENSJ_ISS_SC_EEEEEfNS5_IJSC_llEEEfS2K_NS2B_6fusion15FusionCallbacksIS2F_NS2L_17LinearCombinationIffffLNS_15FloatRoundStyleE2EEES2G_S2J_JEEENS4_5SM1004TMEM4LOAD26SM100_TMEM_LOAD_32dp32b16xENS4_13SM90_TMA_LOADENS1Q_INS1R_ILi2ELi5ELi2EEENS24_ILi32EEENSJ_INS5_IJS13_ST_EEENS5_IJSC_S13_EEEEEEENS4_39AutoVectorizingCopyWithAssumedAlignmentILi128EEENS4_14SM90_TMA_STOREES31_S33_S33_EEEvvEEEEvNT_6ParamsE,@"STO_CUDA_ENTRY STV_DEFAULT"
_ZN7cutlass13device_kernelINS_4gemm6kernel13GemmUniversalIN4cute5tupleIJiiiiEEENS1_10collective13CollectiveMmaINS1_41MainloopSm100TmaUmmaWarpSpecializedSparseILi13ELi2ELi2ENS5_IJNS4_1CILi2EEENSA_ILi1EEESC_EEEEENS5_IJNSA_ILi256EEENSA_ILi64EEESG_EEENS_6half_tENS5_IJNS4_6LayoutINS5_IJiNS5_IJSB_iEEEiEEENS5_IJlNS5_IJSC_SB_EEElEEEEENSJ_INS5_IJNS5_IJNS5_IJNSA_ILi8EEESB_SP_EEEiEEENS5_IJNS5_IJNSA_ILi16EEESB_NSA_ILi4EEEEEEiEEEiEEENS5_IJNS5_IJNS5_IJNSA_ILi128EEESS_NSA_ILi2048EEEEEENSA_ILi16384EEEEEENS5_IJNS5_IJSC_NSA_ILi1024EEENSA_ILi32EEEEEElEEElEEEEEEEESI_NS5_IJlSC_lEEENS4_8TiledMMAINS4_8MMA_AtomIJNS4_33SM100_MMA_F16BF16_2x1SM_SS_SPARSEISI_SI_fLi256ELi64ELNS4_4UMMA5MajorE0ELS1E_0ELNS1D_7ScaleInE0ELS1F_0EEEEEENSJ_INS5_IJSC_SC_SC_EEENS5_IJNSA_ILi0EEES1J_S1J_EEEEENS5_IJNS4_10UnderscoreES1M_S1M_EEEEENS4_18SM100_TMA_2SM_LOADENS4_14ComposedLayoutINS4_7SwizzleILi2ELi4ELi3EEENS4_25smem_sparse_ptr_flag_bitsILi2ELi16EEENSJ_INS5_IJNS5_IJSC_SP_EEENS5_IJSB_S13_EEEEEENS5_IJNS5_IJS1J_SG_EEESM_EEEEEEEvNS4_8identityES1P_NS1Q_INS1R_ILi3ELi4ELi3EEENS4_18smem_ptr_flag_bitsILi16EEENSJ_INS5_IJSP_SG_EEENS5_IJSG_SC_EEEEEEEvS22_EENS_8epilogue10collective18CollectiveEpilogueINS2B_23Sm100TmaWarpSpecializedILi4ELi2ELi16ELb1ELb0EEEJNS5_IJSX_SG_SG_EEENS5_IJNSJ_ISX_SC_EENSJ_ISS_SC_EEEEEfNS5_IJSC_llEEEfS2K_NS2B_6fusion15FusionCallbacksIS2F_NS2L_17LinearCombinationIffffLNS_15FloatRoundStyleE2EEES2G_S2J_JEEENS4_5SM1004TMEM4LOAD26SM100_TMEM_LOAD_32dp32b16xENS4_13SM90_TMA_LOADENS1Q_INS1R_ILi2ELi5ELi2EEENS24_ILi32EEENSJ_INS5_IJS13_ST_EEENS5_IJSC_S13_EEEEEEENS4_39AutoVectorizingCopyWithAssumedAlignmentILi128EEENS4_14SM90_TMA_STOREES31_S33_S33_EEEvvEEEEvNT_6ParamsE:
[----:B------:R-:W1:Y:S01]  /*0000*/  LDC R1, c[0x0][0x37c] ;  /* 0x0000df00ff017b82 */ /* 0x000e620000000800 */
[----:B------:R-:W2:Y:S01]  /*0010*/  S2R R72, SR_TID.X ;  /* 0x0000000000487919 */ /* 0x000ea20000002100 */
[----:B------:R-:W3:Y:S06]  /*0020*/  LDCU.64 UR6, c[0x0][0xa90] ;  /* 0x00015200ff0677ac */ /* 0x000eec0008000a00 */
[----:B------:R-:W4:Y:S01]  /*0030*/  S2UR UR37, SR_CgaCtaId ;  /* 0x00000000002579c3 */ /* 0x000f220000008800 */
[----:B------:R-:W-:Y:S02]  /*0040*/  PRMT R59, RZ, 0x7610, R59 ;  /* 0x00007610ff3b7816 */ /* 0x000fe4000000003b */
[----:B------:R-:W-:Y:S01]  /*0050*/  ELECT P4, URZ, PT ;  /* 0x0000000000ff782f */ /* 0x000fe20003880000 */
[----:B------:R-:W1:Y:S01]  /*0060*/  LDCU.64 UR38, c[0x0][0x358] ;  /* 0x00006b00ff2677ac */ /* 0x000e620008000a00 */
[----:B---3--:R-:W-:-:S04]  /*0070*/  UISETP.NE.U32.AND UP0, UPT, UR6, URZ, UPT ;  /* 0x000000ff0600728c */ /* 0x008fc8000bf05070 */
[----:B------:R-:W-:Y:S02]  /*0080*/  UISETP.NE.AND.EX UP0, UPT, UR7, URZ, UPT, UP0 ;  /* 0x000000ff0700728c */ /* 0x000fe4000bf05300 */
[----:B----4-:R-:W-:Y:S02]  /*0090*/  ULOP3.LUT UR4, UR37, 0x1, URZ, 0xc0, !UPT ;  /* 0x0000000125047892 */ /* 0x010fe4000f8ec0ff */
[----:B------:R-:W-:Y:S01]  /*00a0*/  ULOP3.LUT UR5, UR37, 0x1, URZ, 0x3c, !UPT ;  /* 0x0000000125057892 */ /* 0x000fe2000f8e3cff */
[----:B--2---:R-:W-:-:S05]  /*00b0*/  SHF.R.U32.HI R63, RZ, 0x5, R72 ;  /* 0x00000005ff3f7819 */ /* 0x004fca0000011648 */
[----:B------:R-:W2:Y:S02]  /*00c0*/  SHFL.IDX PT, R0, R63, RZ, 0x1f ;  /* 0x00001fff3f007589 */ /* 0x000ea400000e0000 */
[----:B--2---:R-:W-:Y:S01]  /*00d0*/  R2UR UR10, R0 ;  /* 0x00000000000a72ca */ /* 0x004fe200000e0000 */
[----:B-1----:R-:W-:-:S14]  /*00e0*/  BRA.U UP0, `(.L_x_0) ;  /* 0x00000001002c7547 */ /* 0x002fdc000b800000 */
[----:B------:R-:W1:Y:S02]  /*00f0*/  LDCU.64 UR8, c[0x0][0xa88] ;  /* 0x00015100ff0877ac */ /* 0x000e640008000a00 */
[----:B-1----:R-:W-:-:S04]  /*0100*/  UISETP.NE.U32.AND UP0, UPT, UR8, URZ, UPT ;  /* 0x000000ff0800728c */ /* 0x002fc8000bf05070 */
[----:B------:R-:W-:-:S09]  /*0110*/  UISETP.NE.AND.EX UP0, UPT, UR9, URZ, UPT, UP0 ;  /* 0x000000ff0900728c */ /* 0x000fd2000bf05300 */
[----:B------:R-:W-:Y:S05]  /*0120*/  BRA.U !UP0, `(.L_x_1) ;  /* 0x0000000108107547 */ /* 0x000fea000b800000 */
[----:B------:R-:W1:Y:S02]  /*0130*/  LDC.64 R2, c[0x0][0xa88] ;  /* 0x0002a200ff027b82 */ /* 0x000e640000000a00 */
[----:B-1----:R1:W5:Y:S01]  /*0140*/  LDG.E R35, desc[UR38][R2.64] ;  /* 0x0000002602237981 */ /* 0x002362000c1e1900 */
[----:B------:R-:W-:Y:S01]  /*0150*/  HFMA2 R59, -RZ, RZ, 0, 5.9604644775390625e-08 ;  /* 0x00000001ff3b7431 */ /* 0x000fe200000001ff */
[----:B------:R-:W-:Y:S05]  /*0160*/  BRA `(.L_x_0) ;  /* 0x00000000000c7947 */ /* 0x000fea0003800000 */
.L_x_1:
[----:B------:R-:W1:Y:S01]  /*0170*/  LDCU UR8, c[0x0][0xa80] ;  /* 0x00015000ff0877ac */ /* 0x000e620008000800 */
[----:B------:R-:W-:Y:S01]  /*0180*/  HFMA2 R59, -RZ, RZ, 0, 5.9604644775390625e-08 ;  /* 0x00000001ff3b7431 */ /* 0x000fe200000001ff */
[----:B-1----:R-:W-:-:S07]  /*0190*/  MOV R35, UR8 ;  /* 0x0000000800237c02 */ /* 0x002fce0008000f00 */
.L_x_0:
[----:B------:R-:W2:Y:S02]  /*01a0*/  LDCU.64 UR8, c[0x0][0xab0] ;  /* 0x00015600ff0877ac */ /* 0x000ea40008000a00 */
[----:B--2---:R-:W-:-:S04]  /*01b0*/  UISETP.NE.U32.AND UP0, UPT, UR8, URZ, UPT ;  /* 0x000000ff0800728c */ /* 0x004fc8000bf05070 */
[----:B------:R-:W-:-:S09]  /*01c0*/  UISETP.NE.AND.EX UP0, UPT, UR9, URZ, UPT, UP0 ;  /* 0x000000ff0900728c */ /* 0x000fd2000bf05300 */
[----:B------:R-:W-:Y:S05]  /*01d0*/  BRA.U UP0, `(.L_x_2) ;  /* 0x0000000100247547 */ /* 0x000fea000b800000 */
[----:B------:R-:W2:Y:S02]  /*01e0*/  LDCU.64 UR8, c[0x0][0xaa8] ;  /* 0x00015500ff0877ac */ /* 0x000ea40008000a00 */
[----:B--2---:R-:W-:-:S04]  /*01f0*/  UISETP.NE.U32.AND UP0, UPT, UR8, URZ, UPT ;  /* 0x000000ff0800728c */ /* 0x004fc8000bf05070 */
[----:B------:R-:W-:-:S09]  /*0200*/  UISETP.NE.AND.EX UP0, UPT, UR9, URZ, UPT, UP0 ;  /* 0x000000ff0900728c */ /* 0x000fd2000bf05300 */
[----:B------:R-:W-:Y:S05]  /*0210*/  BRA.U !UP0, `(.L_x_3) ;  /* 0x00000001080c7547 */ /* 0x000fea000b800000 */
[----:B------:R-:W2:Y:S02]  /*0220*/  LDC.64 R32, c[0x0][0xaa8] ;  /* 0x0002aa00ff207b82 */ /* 0x000ea40000000a00 */
[----:B--2---:R2:W5:Y:S01]  /*0230*/  LDG.E R32, desc[UR38][R32.64] ;  /* 0x0000002620207981 */ /* 0x004562000c1e1900 */
[----:B------:R-:W-:Y:S05]  /*0240*/  BRA `(.L_x_2) ;  /* 0x0000000000087947 */ /* 0x000fea0003800000 */
.L_x_3:
[----:B------:R-:W2:Y:S02]  /*0250*/  LDCU UR8, c[0x0][0xaa0] ;  /* 0x00015400ff0877ac */ /* 0x000ea40008000800 */
[----:B--2---:R-:W-:Y:S02]  /*0260*/  MOV R32, UR8 ;  /* 0x0000000800207c02 */ /* 0x004fe40008000f00 */
.L_x_2:
[----:B------:R-:W-:Y:S01]  /*0270*/  IMAD.U32 R0, RZ, RZ, UR10 ;  /* 0x0000000aff007e24 */ /* 0x000fe2000f8e00ff */
[----:B------:R-:W-:Y:S04]  /*0280*/  BSSY.RECONVERGENT B0, `(.L_x_4) ;  /* 0x000000f000007945 */ /* 0x000fe80003800200 */
[C---:B------:R-:W-:Y:S02]  /*0290*/  ISETP.NE.OR P1, PT, R0.reuse, 0x1, !P4 ;  /* 0x000000010000780c */ /* 0x040fe40006725670 */
[----:B------:R-:W-:-:S11]  /*02a0*/  ISETP.NE.OR P0, PT, R0, 0x3, !P4 ;  /* 0x000000030000780c */ /* 0x000fd60006705670 */
[----:B------:R-:W-:Y:S05]  /*02b0*/  @P1 BRA `(.L_x_5) ;  /* 0x00000000002c1947 */ /* 0x000fea0003800000 */
[----:B------:R-:W3:Y:S02]  /*02c0*/  LDCU.64 UR8, c[0x0][0x348] ;  /* 0x00006900ff0877ac */ /* 0x000ee40008000a00 */
[----:B---3--:R-:W-:Y:S02]  /*02d0*/  UIADD3 UR14, UP2, UPT, UR8, 0x80, URZ ;  /* 0x00000080080e7890 */ /* 0x008fe4000ff5e0ff */
[----:B------:R-:W-:Y:S02]  /*02e0*/  UIADD3 UR12, UP1, UPT, UR8, 0x280, URZ ;  /* 0x00000280080c7890 */ /* 0x000fe4000ff3e0ff */
[----:B------:R-:W-:Y:S02]  /*02f0*/  UIADD3 UR8, UP0, UPT, UR8, 0x180, URZ ;  /* 0x0000018008087890 */ /* 0x000fe4000ff1e0ff */
[----:B------:R-:W-:Y:S02]  /*0300*/  UIADD3.X UR15, UPT, UPT, URZ, UR9, URZ, UP2, !UPT ;  /* 0x00000009ff0f7290 */ /* 0x000fe400097fe4ff */
[----:B------:R-:W-:-:S02]  /*0310*/  UIADD3.X UR13, UPT, UPT, URZ, UR9, URZ, UP1, !UPT ;  /* 0x00000009ff0d7290 */ /* 0x000fc40008ffe4ff */
[----:B------:R-:W-:-:S05]  /*0320*/  UIADD3.X UR9, UPT, UPT, URZ, UR9, URZ, UP0, !UPT ;  /* 0x00000009ff097290 */ /* 0x000fca00087fe4ff */
[----:B------:R3:W-:Y:S02]  /*0330*/  UTMACCTL.PF [UR14] ;  /* 0x000000000e0079b9 */ /* 0x0007e40008040000 */
[----:B------:R3:W-:Y:S02]  /*0340*/  UTMACCTL.PF [UR12] ;  /* 0x000000000c0079b9 */ /* 0x0007e40008040000 */
[----:B------:R3:W-:Y:S02]  /*0350*/  UTMACCTL.PF [UR8] ;  /* 0x00000000080079b9 */ /* 0x0007e40008040000 */
[----:B---3--:R-:W-:Y:S01]  /*0360*/  NOP ;  /* 0x0000000000007918 */ /* 0x008fe20000000000 */
.L_x_5:
[----:B------:R-:W-:Y:S05]  /*0370*/  BSYNC.RECONVERGENT B0 ;  /* 0x0000000000007941 */ /* 0x000fea0003800200 */
.L_x_4:
[----:B------:R-:W-:Y:S04]  /*0380*/  BSSY.RECONVERGENT B0, `(.L_x_6) ;  /* 0x000000a000007945 */ /* 0x000fe80003800200 */
[----:B------:R-:W-:Y:S05]  /*0390*/  @P0 BRA `(.L_x_7) ;  /* 0x0000000000200947 */ /* 0x000fea0003800000 */
[----:B------:R-:W3:Y:S02]  /*03a0*/  LDCU.64 UR8, c[0x0][0x348] ;  /* 0x00006900ff0877ac */ /* 0x000ee40008000a00 */
[----:B---3--:R-:W-:Y:S02]  /*03b0*/  UIADD3 UR12, UP1, UPT, UR8, 0x780, URZ ;  /* 0x00000780080c7890 */ /* 0x008fe4000ff3e0ff */
[----:B------:R-:W-:Y:S02]  /*03c0*/  UIADD3 UR8, UP0, UPT, UR8, 0x880, URZ ;  /* 0x0000088008087890 */ /* 0x000fe4000ff1e0ff */
[----:B------:R-:W-:Y:S02]  /*03d0*/  UIADD3.X UR13, UPT, UPT, URZ, UR9, URZ, UP1, !UPT ;  /* 0x00000009ff0d7290 */ /* 0x000fe40008ffe4ff */
[----:B------:R-:W-:-:S07]  /*03e0*/  UIADD3.X UR9, UPT, UPT, URZ, UR9, URZ, UP0, !UPT ;  /* 0x00000009ff097290 */ /* 0x000fce00087fe4ff */
[----:B------:R3:W-:Y:S02]  /*03f0*/  UTMACCTL.PF [UR12] ;  /* 0x000000000c0079b9 */ /* 0x0007e40008040000 */
[----:B------:R3:W-:Y:S02]  /*0400*/  UTMACCTL.PF [UR8] ;  /* 0x00000000080079b9 */ /* 0x0007e40008040000 */
[----:B---3--:R-:W-:Y:S01]  /*0410*/  NOP ;  /* 0x0000000000007918 */ /* 0x008fe20000000000 */
.L_x_7:
[----:B------:R-:W-:Y:S05]  /*0420*/  BSYNC.RECONVERGENT B0 ;  /* 0x0000000000007941 */ /* 0x000fea0003800200 */
.L_x_6:
[----:B------:R-:W3:Y:S01]  /*0430*/  LDCU.64 UR8, c[0x0][0xa88] ;  /* 0x00015100ff0877ac */ /* 0x000ee20008000a00 */
[----:B------:R-:W-:Y:S02]  /*0440*/  UISETP.EQ.U32.AND UP1, UPT, UR6, URZ, UPT ;  /* 0x000000ff0600728c */ /* 0x000fe4000bf22070 */
[----:B------:R-:W-:Y:S02]  /*0450*/  UPLOP3.LUT UP5, UPT, UPT, UPT, UPT, 0x80, 0x8 ;  /* 0x000000000008789c */ /* 0x000fe40003faf070 */
[----:B---3--:R-:W-:-:S04]  /*0460*/  UISETP.NE.U32.AND UP0, UPT, UR8, URZ, UPT ;  /* 0x000000ff0800728c */ /* 0x008fc8000bf05070 */
[----:B------:R-:W-:-:S04]  /*0470*/  UISETP.NE.AND.EX UP0, UPT, UR9, URZ, UPT, UP0 ;  /* 0x000000ff0900728c */ /* 0x000fc8000bf05300 */
[----:B------:R-:W-:-:S04]  /*0480*/  UISETP.EQ.OR.EX UP2, UPT, UR7, URZ, !UP0, UP1 ;  /* 0x000000ff0700728c */ /* 0x000fc8000c742710 */
[----:B------:R-:W-:-:S05]  /*0490*/  UP2UR UR50, UPR, URZ, 0x4 ;  /* 0x00000004ff327883 */ /* 0x000fca0008000000 */
[----:B------:R-:W-:Y:S07]  /*04a0*/  BRA.U !UP2, `(.L_x_8) ;  /* 0x000000010a207547 */ /* 0x000fee000b800000 */
[----:B------:R-:W-:Y:S01]  /*04b0*/  UISETP.NE.U32.AND UP2, UPT, UR6, URZ, UPT ;  /* 0x000000ff0600728c */ /* 0x000fe2000bf45070 */
[----:B-----5:R-:W-:Y:S01]  /*04c0*/  FSETP.NEU.AND P0, PT, R35, RZ, PT ;  /* 0x000000ff2300720b */ /* 0x020fe20003f0d000 */
[----:B------:R-:W-:Y:S02]  /*04d0*/  USEL UR6, URZ, 0xffffffff, UP0 ;  /* 0xffffffffff067887 */ /* 0x000fe40008000000 */
[----:B------:R-:W-:-:S10]  /*04e0*/  UISETP.NE.AND.EX UP2, UPT, UR7, URZ, UPT, UP2 ;  /* 0x000000ff0700728c */ /* 0x000fd4000bf45320 */
[----:B------:R-:W-:Y:S01]  /*04f0*/  VOTEU.ANY UP1, P0 ;  /* 0x0000000000ff7886 */ /* 0x000fe20000020100 */
[----:B------:R-:W-:-:S04]  /*0500*/  @!UP2 USEL UR6, URZ, 0xffffffff, UP1 ;  /* 0xffffffffff06a887 */ /* 0x000fc80008800000 */
[----:B------:R-:W-:-:S04]  /*0510*/  ULOP3.LUT UR6, UR6, 0x1, URZ, 0xc0, !UPT ;  /* 0x0000000106067892 */ /* 0x000fc8000f8ec0ff */
[----:B------:R-:W-:-:S11]  /*0520*/  UISETP.NE.U32.AND UP5, UPT, UR6, 0x1, UPT ;  /* 0x000000010600788c */ /* 0x000fd6000bfa5070 */
.L_x_8:
[----:B------:R-:W3:Y:S02]  /*0530*/  SHFL.IDX PT, R0, R63, RZ, 0x1f ;  /* 0x00001fff3f007589 */ /* 0x000ee400000e0000 */
[----:B---3--:R-:W-:-:S13]  /*0540*/  ISETP.NE.AND P0, PT, R0, RZ, PT ;  /* 0x000000ff0000720c */ /* 0x008fda0003f05270 */
[----:B------:R-:W-:Y:S05]  /*0550*/  @P0 BRA `(.L_x_9) ;  /* 0x0000000000980947 */ /* 0x000fea0003800000 */
[----:B------:R-:W-:Y:S01]  /*0560*/  ELECT P0, URZ, PT ;  /* 0x0000000000ff782f */ /* 0x000fe20003800000 */
[----:B------:R-:W-:-:S12]  /*0570*/  BSSY.RECONVERGENT B0, `(.L_x_9) ;  /* 0x0000024000007945 */ /* 0x000fd80003800200 */
[----:B------:R-:W-:Y:S05]  /*0580*/  @!P0 BRA `(.L_x_10) ;  /* 0x0000000000888947 */ /* 0x000fea0003800000 */
[----:B------:R-:W-:Y:S01]  /*0590*/  UMOV UR7, 0x400 ;  /* 0x0000040000077882 */ /* 0x000fe20000000000 */
[----:B------:R-:W-:Y:S01]  /*05a0*/  UMOV UR6, 0x1 ;  /* 0x0000000100067882 */ /* 0x000fe20000000000 */
[----:B------:R-:W-:Y:S02]  /*05b0*/  ULEA UR7, UR37, UR7, 0x18 ;  /* 0x0000000725077291 */ /* 0x000fe4000f8ec0ff */
[----:B------:R-:W-:-:S04]  /*05c0*/  UIADD3 UR8, UPT, UPT, -UR6, 0x100000, URZ ;  /* 0x0010000006087890 */ /* 0x000fc8000fffe1ff */
[----:B------:R-:W-:Y:S02]  /*05d0*/  USHF.L.U32 UR9, UR8, 0xb, URZ ;  /* 0x0000000b08097899 */ /* 0x000fe400080006ff */
[----:B------:R-:W-:Y:S01]  /*05e0*/  USHF.L.U32 UR8, UR8, 0x1, URZ ;  /* 0x0000000108087899 */ /* 0x000fe200080006ff */
[----:B------:R-:W3:Y:S11]  /*05f0*/  FENCE.VIEW.ASYNC.S ;  /* 0x00000000000073c6 */ /* 0x000ef60000000000 */
[----:B---3--:R3:W4:Y:S01]  /*0600*/  SYNCS.EXCH.64 URZ, [UR7], UR8 ;  /* 0x0000000807ff75b2 */ /* 0x0087220008000100 */
[----:B------:R3:W1:Y:S01]  /*0610*/  SYNCS.EXCH.64 URZ, [UR7+0x68], UR8 ;  /* 0x0000680807ff75b2 */ /* 0x0006620008000100 */
        /* <DEDUP_REMOVED lines=23> */
[----:B------:R3:W1:Y:S02]  /*0790*/  SYNCS.EXCH.64 URZ, [UR7+0xc8], UR8 ;  /* 0x0000c80807ff75b2 */ /* 0x0006640008000100 */
[----:B---34-:R-:W-:Y:S01]  /*07a0*/  NOP ;  /* 0x0000000000007918 */ /* 0x018fe20000000000 */
.L_x_10:
[----:B------:R-:W-:Y:S05]  /*07b0*/  BSYNC.RECONVERGENT B0 ;  /* 0x0000000000007941 */ /* 0x000fea0003800200 */
.L_x_9:
[----:B------:R-:W3:Y:S01]  /*07c0*/  SHFL.IDX PT, R0, R63, RZ, 0x1f ;  /* 0x00001fff3f007589 */ /* 0x000ee200000e0000 */
[----:B------:R-:W-:Y:S01]  /*07d0*/  NOP ;  /* 0x0000000000007918 */ /* 0x000fe20000000000 */
[----:B---3--:R-:W-:-:S13]  /*07e0*/  ISETP.NE.AND P0, PT, R0, 0x1, PT ;  /* 0x000000010000780c */ /* 0x008fda0003f05270 */
[----:B------:R-:W-:Y:S05]  /*07f0*/  @P0 BRA `(.L_x_11) ;  /* 0x0000000000540947 */ /* 0x000fea0003800000 */
[----:B------:R-:W-:Y:S01]  /*0800*/  UMOV UR8, 0x400 ;  /* 0x0000040000087882 */ /* 0x000fe20000000000 */
[----:B------:R-:W-:Y:S01]  /*0810*/  UMOV UR7, 0x20 ;  /* 0x0000002000077882 */ /* 0x000fe20000000000 */
[----:B------:R-:W-:Y:S01]  /*0820*/  UMOV UR6, 0x80 ;  /* 0x0000008000067882 */ /* 0x000fe20000000000 */
[----:B------:R-:W-:Y:S02]  /*0830*/  ULEA UR8, UR37, UR8, 0x18 ;  /* 0x0000000825087291 */ /* 0x000fe4000f8ec0ff */
[----:B------:R-:W-:-:S04]  /*0840*/  UIADD3 UR12, UPT, UPT, -UR7, 0x100000, URZ ;  /* 0x00100000070c7890 */ /* 0x000fc8000fffe1ff */
[----:B------:R-:W-:Y:S02]  /*0850*/  USHF.L.U32 UR13, UR12, 0xb, URZ ;  /* 0x0000000b0c0d7899 */ /* 0x000fe400080006ff */
[----:B------:R-:W-:Y:S02]  /*0860*/  USHF.L.U32 UR12, UR12, 0x1, URZ ;  /* 0x000000010c0c7899 */ /* 0x000fe400080006ff */
[----:B------:R-:W-:-:S04]  /*0870*/  UIADD3 UR6, UPT, UPT, -UR6, 0x100000, URZ ;  /* 0x0010000006067890 */ /* 0x000fc8000fffe1ff */
[----:B------:R-:W-:Y:S02]  /*0880*/  USHF.L.U32 UR7, UR6, 0xb, URZ ;  /* 0x0000000b06077899 */ /* 0x000fe400080006ff */
[----:B------:R-:W-:Y:S01]  /*0890*/  USHF.L.U32 UR6, UR6, 0x1, URZ ;  /* 0x0000000106067899 */ /* 0x000fe200080006ff */
[----:B------:R-:W-:Y:S01]  /*08a0*/  ELECT P0, URZ, PT ;  /* 0x0000000000ff782f */ /* 0x000fe20003800000 */
[----:B------:R-:W3:Y:S02]  /*08b0*/  FENCE.VIEW.ASYNC.S ;  /* 0x00000000000073c6 */ /* 0x000ee40000000000 */
[----:B---3--:R3:W4:Y:S08]  /*08c0*/  SYNCS.EXCH.64 URZ, [UR8+0xd0], UR12 ;  /* 0x0000d00c08ff75b2 */ /* 0x0087300008000100 */
[----:B------:R3:W1:Y:S01]  /*08d0*/  SYNCS.EXCH.64 URZ, [UR8+0xf0], UR6 ;  /* 0x0000f00608ff75b2 */ /* 0x0006620008000100 */
[----:B------:R3:W1:Y:S01]  /*08e0*/  SYNCS.EXCH.64 URZ, [UR8+0xd8], UR12 ;  /* 0x0000d80c08ff75b2 */ /* 0x0006620008000100 */
[----:B------:R3:W1:Y:S01]  /*08f0*/  SYNCS.EXCH.64 URZ, [UR8+0xf8], UR6 ;  /* 0x0000f80608ff75b2 */ /* 0x0006620008000100 */
[----:B------:R3:W1:Y:S01]  /*0900*/  SYNCS.EXCH.64 URZ, [UR8+0xe0], UR12 ;  /* 0x0000e00c08ff75b2 */ /* 0x0006620008000100 */
[----:B------:R3:W1:Y:S01]  /*0910*/  SYNCS.EXCH.64 URZ, [UR8+0x100], UR6 ;  /* 0x0001000608ff75b2 */ /* 0x0006620008000100 */
[----:B------:R3:W1:Y:S01]  /*0920*/  SYNCS.EXCH.64 URZ, [UR8+0xe8], UR12 ;  /* 0x0000e80c08ff75b2 */ /* 0x0006620008000100 */
[----:B------:R3:W1:Y:S01]  /*0930*/  SYNCS.EXCH.64 URZ, [UR8+0x108], UR6 ;  /* 0x0001080608ff75b2 */ /* 0x0006620008000100 */
[----:B------:R-:W-:Y:S01]  /*0940*/  NOP ;  /* 0x0000000000007918 */ /* 0x000fe20000000000 */
.L_x_11:
[----:B------:R-:W2:Y:S01]  /*0950*/  SHFL.IDX PT, R0, R63, RZ, 0x1f ;  /* 0x00001fff3f007589 */ /* 0x000ea200000e0000 */
[----:B------:R-:W-:Y:S01]  /*0960*/  NOP ;  /* 0x0000000000007918 */ /* 0x000fe20000000000 */
[----:B--2---:R-:W-:-:S13]  /*0970*/  ISETP.NE.AND P0, PT, R0, 0x3, PT ;  /* 0x000000030000780c */ /* 0x004fda0003f05270 */
[----:B------:R-:W-:Y:S05]  /*0980*/  @P0 BRA `(.L_x_12) ;  /* 0x00000000002c0947 */ /* 0x000fea0003800000 */
[----:B---3--:R-:W-:Y:S01]  /*0990*/  UMOV UR7, 0x400 ;  /* 0x0000040000077882 */ /* 0x008fe20000000000 */
[----:B------:R-:W-:Y:S01]  /*09a0*/  UMOV UR6, 0x20 ;  /* 0x0000002000067882 */ /* 0x000fe20000000000 */
[----:B------:R-:W-:Y:S02]  /*09b0*/  ULEA UR7, UR37, UR7, 0x18 ;  /* 0x0000000725077291 */ /* 0x000fe4000f8ec0ff */
[----:B------:R-:W-:-:S04]  /*09c0*/  UIADD3 UR8, UPT, UPT, -UR6, 0x100000, URZ ;  /* 0x0010000006087890 */ /* 0x000fc8000fffe1ff */
[----:B------:R-:W-:Y:S02]  /*09d0*/  USHF.L.U32 UR9, UR8, 0xb, URZ ;  /* 0x0000000b08097899 */ /* 0x000fe400080006ff */
[----:B------:R-:W-:Y:S01]  /*09e0*/  USHF.L.U32 UR8, UR8, 0x1, URZ ;  /* 0x0000000108087899 */ /* 0x000fe200080006ff */
[----:B------:R-:W-:Y:S01]  /*09f0*/  ELECT P0, URZ, PT ;  /* 0x0000000000ff782f */ /* 0x000fe20003800000 */
[----:B------:R-:W2:Y:S10]  /*0a00*/  FENCE.VIEW.ASYNC.S ;  /* 0x00000000000073c6 */ /* 0x000eb40000000000 */
[----:B--2---:R2:W3:Y:S01]  /*0a10*/  SYNCS.EXCH.64 URZ, [UR7+0x110], UR8 ;  /* 0x0001100807ff75b2 */ /* 0x0044e20008000100 */
[----:B------:R2:W1:Y:S01]  /*0a20*/  SYNCS.EXCH.64 URZ, [UR7+0x118], UR8 ;  /* 0x0001180807ff75b2 */ /* 0x0004620008000100 */
[----:B------:R-:W-:Y:S01]  /*0a30*/  NOP ;  /* 0x0000000000007918 */ /* 0x000fe20000000000 */
.L_x_12:
[----:B------:R-:W4:Y:S01]  /*0a40*/  SHFL.IDX PT, R0, R63, RZ, 0x1f ;  /* 0x00001fff3f007589 */ /* 0x000f2200000e0000 */
[----:B------:R-:W-:Y:S01]  /*0a50*/  NOP ;  /* 0x0000000000007918 */ /* 0x000fe20000000000 */
[----:B----4-:R-:W-:-:S13]  /*0a60*/  ISETP.NE.AND P0, PT, R0, 0x4, PT ;  /* 0x000000040000780c */ /* 0x010fda0003f05270 */
[----:B------:R-:W-:Y:S05]  /*0a70*/  @P0 BRA `(.L_x_13) ;  /* 0x0000000000480947 */ /* 0x000fea0003800000 */
[----:B--23--:R-:W-:Y:S01]  /*0a80*/  UMOV UR8, 0x1e0 ;  /* 0x000001e000087882 */ /* 0x00cfe20000000000 */
[----:B------:R-:W-:Y:S01]  /*0a90*/  UMOV UR7, 0x400 ;  /* 0x0000040000077882 */ /* 0x000fe20000000000 */
[----:B------:R-:W-:Y:S01]  /*0aa0*/  USEL UR8, UR8, 0x1a0, UP5 ;  /* 0x000001a008087887 */ /* 0x000fe2000a800000 */
        /* <DEDUP_REMOVED lines=9> */
[----:B------:R-:W2:Y:S02]  /*0b40*/  FENCE.VIEW.ASYNC.S ;  /* 0x00000000000073c6 */ /* 0x000ea40000000000 */
[----:B--2---:R4:W2:Y:S08]  /*0b50*/  SYNCS.EXCH.64 URZ, [UR7+0x120], UR12 ;  /* 0x0001200c07ff75b2 */ /* 0x0048b00008000100 */
[----:B------:R4:W3:Y:S01]  /*0b60*/  SYNCS.EXCH.64 URZ, [UR7+0x130], UR8 ;  /* 0x0001300807ff75b2 */ /* 0x0008e20008000100 */
[----:B------:R4:W1:Y:S01]  /*0b70*/  SYNCS.EXCH.64 URZ, [UR7+0x128], UR12 ;  /* 0x0001280c07ff75b2 */ /* 0x0008620008000100 */
[----:B------:R4:W1:Y:S02]  /*0b80*/  SYNCS.EXCH.64 URZ, [UR7+0x138], UR8 ;  /* 0x0001380807ff75b2 */ /* 0x0008640008000100 */
[----:B----4-:R-:W-:Y:S01]  /*0b90*/  NOP ;  /* 0x0000000000007918 */ /* 0x010fe20000000000 */
.L_x_13:
[----:B------:R-:W4:Y:S01]  /*0ba0*/  SHFL.IDX PT, R0, R63, RZ, 0x1f ;  /* 0x00001fff3f007589 */ /* 0x000f2200000e0000 */
[----:B------:R-:W-:Y:S01]  /*0bb0*/  NOP ;  /* 0x0000000000007918 */ /* 0x000fe20000000000 */
[----:B----4-:R-:W-:-:S13]  /*0bc0*/  ISETP.NE.AND P0, PT, R0, 0x5, PT ;  /* 0x000000050000780c */ /* 0x010fda0003f05270 */
[----:B------:R-:W-:Y:S05]  /*0bd0*/  @P0 BRA `(.L_x_14) ;  /* 0x0000000000440947 */ /* 0x000fea0003800000 */
[----:B--23--:R-:W-:Y:S01]  /*0be0*/  UMOV UR8, 0x400 ;  /* 0x0000040000087882 */ /* 0x00cfe20000000000 */
        /* <DEDUP_REMOVED lines=16> */
.L_x_14:
[----:B------:R-:W4:Y:S01]  /*0cf0*/  SHFL.IDX PT, R0, R63, RZ, 0x1f ;  /* 0x00001fff3f007589 */ /* 0x000f2200000e0000 */
[----:B------:R-:W-:Y:S01]  /*0d00*/  ISETP.NE.OR P1, PT, RZ, UR10, !P4 ;  /* 0x0000000aff007c0c */ /* 0x000fe2000e725670 */
[----:B------:R-:W-:Y:S01]  /*0d10*/  NOP ;  /* 0x0000000000007918 */ /* 0x000fe20000000000 */
[----:B----4-:R-:W-:-:S13]  /*0d20*/  ISETP.NE.AND P0, PT, R0, 0x3, PT ;  /* 0x000000030000780c */ /* 0x010fda0003f05270 */
[----:B------:R-:W-:Y:S05]  /*0d30*/  @P0 BRA `(.L_x_15) ;  /* 0x0000000000340947 */ /* 0x000fea0003800000 */
[----:B--23--:R-:W-:Y:S01]  /*0d40*/  UMOV UR7, 0x400 ;  /* 0x0000040000077882 */ /* 0x00cfe20000000000 */
[----:B------:R-:W-:Y:S01]  /*0d50*/  UMOV UR6, 0x20 ;  /* 0x0000002000067882 */ /* 0x000fe20000000000 */
[----:B------:R-:W-:Y:S02]  /*0d60*/  ULEA UR7, UR37, UR7, 0x18 ;  /* 0x0000000725077291 */ /* 0x000fe4000f8ec0ff */
[----:B------:R-:W-:-:S04]  /*0d70*/  UIADD3 UR8, UPT, UPT, -UR6, 0x100000, URZ ;  /* 0x0010000006087890 */ /* 0x000fc8000fffe1ff */
[----:B------:R-:W-:Y:S02]  /*0d80*/  USHF.L.U32 UR9, UR8, 0xb, URZ ;  /* 0x0000000b08097899 */ /* 0x000fe400080006ff */
[----:B------:R-:W-:Y:S01]  /*0d90*/  USHF.L.U32 UR8, UR8, 0x1, URZ ;  /* 0x0000000108087899 */ /* 0x000fe200080006ff */
[----:B------:R-:W-:Y:S01]  /*0da0*/  ELECT P0, URZ, PT ;  /* 0x0000000000ff782f */ /* 0x000fe20003800000 */
[----:B------:R-:W2:Y:S10]  /*0db0*/  FENCE.VIEW.ASYNC.S ;  /* 0x00000000000073c6 */ /* 0x000eb40000000000 */
[----:B--2---:R4:W2:Y:S01]  /*0dc0*/  SYNCS.EXCH.64 URZ, [UR7+0x160], UR8 ;  /* 0x0001600807ff75b2 */ /* 0x0048a20008000100 */
[----:B------:R4:W3:Y:S01]  /*0dd0*/  SYNCS.EXCH.64 URZ, [UR7+0x170], UR8 ;  /* 0x0001700807ff75b2 */ /* 0x0008e20008000100 */
[----:B------:R4:W1:Y:S01]  /*0de0*/  SYNCS.EXCH.64 URZ, [UR7+0x168], UR8 ;  /* 0x0001680807ff75b2 */ /* 0x0008620008000100 */
[----:B------:R4:W1:Y:S02]  /*0df0*/  SYNCS.EXCH.64 URZ, [UR7+0x178], UR8 ;  /* 0x0001780807ff75b2 */ /* 0x0008640008000100 */
[----:B----4-:R-:W-:Y:S01]  /*0e00*/  NOP ;  /* 0x0000000000007918 */ /* 0x010fe20000000000 */
.L_x_15:
[----:B------:R-:W-:Y:S01]  /*0e10*/  VOTEU.ALL UP1, P1 ;  /* 0x0000000000ff7886 */ /* 0x000fe20000820000 */
[----:B--23--:R-:W2:Y:S01]  /*0e20*/  LDCU UR7, c[0x0][0x36c] ;  /* 0x00006d80ff0777ac */ /* 0x00cea20008000800 */
[----:B------:R-:W-:Y:S01]  /*0e30*/  NOP ;  /* 0x0000000000007918 */ /* 0x000fe20000000000 */
[----:B-1----:R-:W-:Y:S01]  /*0e40*/  LOP3.LUT R3, R72, 0x1f, RZ, 0xc0, !PT ;  /* 0x0000001f48037812 */ /* 0x002fe200078ec0ff */
[----:B------:R-:W-:Y:S01]  /*0e50*/  UMOV UR8, 0x20 ;  /* 0x0000002000087882 */ /* 0x000fe20000000000 */
[----:B------:R-:W-:Y:S01]  /*0e60*/  @!UP1 UMOV UR6, 0x400 ;  /* 0x0000040000069882 */ /* 0x000fe20000000000 */
[----:B------:R-:W-:-:S04]  /*0e70*/  @!UP1 UIADD3 UR8, UPT, UPT, -UR8, 0x100000, URZ ;  /* 0x0010000008089890 */ /* 0x000fc8000fffe1ff */
[----:B------:R-:W-:Y:S02]  /*0e80*/  @!UP1 USHF.L.U32 UR9, UR8, 0xb, URZ ;  /* 0x0000000b08099899 */ /* 0x000fe400080006ff */
[----:B------:R-:W-:Y:S02]  /*0e90*/  @!UP1 USHF.L.U32 UR8, UR8, 0x1, URZ ;  /* 0x0000000108089899 */ /* 0x000fe400080006ff */
[----:B------:R-:W-:Y:S01]  /*0ea0*/  @!UP1 ULEA UR6, UR37, UR6, 0x18 ;  /* 0x0000000625069291 */ /* 0x000fe2000f8ec0ff */
[----:B------:R-:W-:Y:S01]  /*0eb0*/  VOTEU.ALL UP1, P1 ;  /* 0x0000000000ff7886 */ /* 0x000fe20000820000 */
[----:B------:R-:W-:Y:S01]  /*0ec0*/  UISETP.NE.AND UP4, UPT, UR10, URZ, UPT ;  /* 0x000000ff0a00728c */ /* 0x000fe2000bf85270 */
[----:B------:R-:W1:Y:S09]  /*0ed0*/  FENCE.VIEW.ASYNC.S ;  /* 0x00000000000073c6 */ /* 0x000e720000000000 */
[----:B-1----:R1:W3:Y:S01]  /*0ee0*/  @!UP1 SYNCS.EXCH.64 URZ, [UR6+0x180], UR8 ;  /* 0x0001800806ff95b2 */ /* 0x0022e20008000100 */
[----:B--2---:R-:W-:-:S09]  /*0ef0*/  UISETP.EQ.U32.AND UP1, UPT, UR7, 0x1, UPT ;  /* 0x000000010700788c */ /* 0x004fd2000bf22070 */
[----:B------:R-:W-:Y:S05]  /*0f00*/  BRA.U !UP1, `(.L_x_16) ;  /* 0x0000000109087547 */ /* 0x000fea000b800000 */
[----:B---3--:R-:W-:Y:S01]  /*0f10*/  UCGABAR_ARV ;  /* 0x00000000000079c7 */ /* 0x008fe20008000000 */
[----:B------:R-:W-:Y:S05]  /*0f20*/  BRA `(.L_x_17) ;  /* 0x0000000000047947 */ /* 0x000fea0003800000 */
.L_x_16:
[----:B---3--:R-:W-:Y:S01]  /*0f30*/  NOP ;  /* 0x0000000000007918 */ /* 0x008fe20000000000 */
.L_x_17:
[----:B------:R-:W2:Y:S01]  /*0f40*/  S2R R20, SR_CTAID.Y ;  /* 0x0000000000147919 */ /* 0x000ea20000002600 */
[----:B------:R-:W-:-:S05]  /*0f50*/  CS2R.32 R58, SR_CgaSize ;  /* 0x00000000003a7805 */ /* 0x000fca0000008a00 */
[----:B------:R-:W-:-:S05]  /*0f60*/  IMAD R58, R58, -0xa0, RZ ;  /* 0xffffff603a3a7824 */ /* 0x000fca00078e02ff */
[----:B-1----:R-:W-:-:S14]  /*0f70*/  R2UR UR6, R58 ;  /* 0x000000003a0672ca */ /* 0x002fdc00000e0000 */
[----:B------:R-:W1:Y:S01]  /*0f80*/  LDCU UR6, c[0x0][UR6+0x2b4] ;  /* 0x00005680060677ac */ /* 0x000e620008000800 */
[----:B------:R-:W-:-:S05]  /*0f90*/  CS2R.32 R0, SR_CgaSize ;  /* 0x0000000000007805 */ /* 0x000fca0000008a00 */
[----:B------:R-:W-:-:S06]  /*0fa0*/  IMAD R0, R0, -0xa0, RZ ;  /* 0xffffff6000007824 */ /* 0x000fcc00078e02ff */
[----:B------:R-:W3:Y:S01]  /*0fb0*/  LDC R0, c[0x0][R0+0x2a4] ;  /* 0x0000a90000007b82 */ /* 0x000ee20000000800 */
[----:B------:R-:W-:Y:S01]  /*0fc0*/  PRMT R10, RZ, 0x7610, R10 ;  /* 0x00007610ff0a7816 */ /* 0x000fe2000000000a */
[----:B------:R-:W4:Y:S01]  /*0fd0*/  S2R R21, SR_CTAID.X ;  /* 0x0000000000157919 */ /* 0x000f220000002500 */
[----:B------:R-:W-:-:S05]  /*0fe0*/  CS2R.32 R58, SR_CgaSize ;  /* 0x00000000003a7805 */ /* 0x000fca0000008a00 */
[----:B------:R-:W-:-:S05]  /*0ff0*/  IMAD R58, R58, -0xa0, RZ ;  /* 0xffffff603a3a7824 */ /* 0x000fca00078e02ff */
[----:B------:R-:W-:-:S14]  /*1000*/  R2UR UR7, R58 ;  /* 0x000000003a0772ca */ /* 0x000fdc00000e0000 */
[----:B------:R-:W3:Y:S01]  /*1010*/  LDCU UR7, c[0x0][UR7+0x2b0] ;  /* 0x00005600070777ac */ /* 0x000ee20008000800 */
[----:B------:R-:W-:Y:S01]  /*1020*/  UISETP.NE.AND UP2, UPT, UR10, 0x2, UPT ;  /* 0x000000020a00788c */ /* 0x000fe2000bf45270 */
[----:B------:R-:W1:Y:S01]  /*1030*/  LDC R13, c[0x0][0xd24] ;  /* 0x00034900ff0d7b82 */ /* 0x000e620000000800 */
[----:B------:R-:W-:-:S05]  /*1040*/  CS2R.32 R4, SR_CgaSize ;  /* 0x0000000000047805 */ /* 0x000fca0000008a00 */
[----:B------:R-:W-:-:S06]  /*1050*/  IMAD R4, R4, -0xa0, RZ ;  /* 0xffffff6004047824 */ /* 0x000fcc00078e02ff */
[----:B------:R-:W3:Y:S08]  /*1060*/  LDC R4, c[0x0][R4+0x2a0] ;  /* 0x0000a80004047b82 */ /* 0x000ef00000000800 */
[----:B------:R-:W3:Y:S01]  /*1070*/  LDC R2, c[0x0][0xd24] ;  /* 0x00034900ff027b82 */ /* 0x000ee20000000800 */
[----:B--2---:R-:W-:-:S07]  /*1080*/  I2FP.F32.U32 R5, R20 ;  /* 0x0000001400057245 */ /* 0x004fce0000201000 */
[----:B------:R-:W2:Y:S01]  /*1090*/  S2UR UR36, SR_CTAID.Z ;  /* 0x00000000002479c3 */ /* 0x000ea20000002700 */
[----:B-1----:R-:W-:Y:S02]  /*10a0*/  ISETP.GE.AND P0, PT, R13, 0x1, PT ;  /* 0x000000010d00780c */ /* 0x002fe40003f06270 */
[----:B----4-:R-:W-:Y:S01]  /*10b0*/  I2FP.F32.U32 R6, R21 ;  /* 0x0000001500067245 */ /* 0x010fe20000201000 */
[----:B------:R-:W-:Y:S01]  /*10c0*/  FMUL R5, R5, UR6 ;  /* 0x0000000605057c20 */ /* 0x000fe20008400000 */
[----:B------:R-:W1:Y:S01]  /*10d0*/  LDCU UR6, c[0x0][0xd30] ;  /* 0x0001a600ff0677ac */ /* 0x000e620008000800 */
[----:B------:R-:W-:Y:S02]  /*10e0*/  LOP3.LUT R11, R21, 0x1, RZ, 0xc0, !PT ;  /* 0x00000001150b7812 */ /* 0x000fe400078ec0ff */
[----:B---3--:R-:W-:Y:S01]  /*10f0*/  FMUL R6, R6, UR7 ;  /* 0x0000000706067c20 */ /* 0x008fe20008400000 */
[----:B------:R-:W3:Y:S08]  /*1100*/  F2I.U32.TRUNC.NTZ R51, R5 ;  /* 0x0000000500337305 */ /* 0x000ef0000020f000 */
[----:B------:R-:W4:Y:S01]  /*1110*/  F2I.U32.TRUNC.NTZ R58, R6 ;  /* 0x00000006003a7305 */ /* 0x000f22000020f000 */
[----:B-1----:R-:W-:Y:S01]  /*1120*/  UISETP.NE.AND UP3, UPT, UR6, 0x1, UPT ;  /* 0x000000010600788c */ /* 0x002fe2000bf65270 */
[----:B---3--:R-:W-:-:S04]  /*1130*/  IMAD.MOV R51, RZ, RZ, -R51 ;  /* 0x000000ffff337224 */ /* 0x008fc800078e0a33 */
[----:B------:R-:W-:Y:S01]  /*1140*/  IMAD R51, R0, R51, R20 ;  /* 0x0000003300337224 */ /* 0x000fe200078e0214 */
[----:B------:R-:W-:Y:S01]  /*1150*/  PRMT R0, RZ, 0x7610, R0 ;  /* 0x00007610ff007816 */ /* 0x000fe20000000000 */
[----:B----4-:R-:W-:-:S04]  /*1160*/  IMAD.MOV R58, RZ, RZ, -R58 ;  /* 0x000000ffff3a7224 */ /* 0x010fc800078e0a3a */
[----:B------:R-:W-:Y:S01]  /*1170*/  IMAD R58, R4, R58, R21 ;  /* 0x0000003a043a7224 */ /* 0x000fe200078e0215 */
[----:B--2---:R-:W-:Y:S06]  /*1180*/  BRA.U UP4, `(.L_x_18) ;  /* 0x0000000104247547 */ /* 0x004fec000b800000 */
[----:B------:R-:W-:Y:S01]  /*1190*/  ISETP.NE.AND P1, PT, R51, RZ, PT ;  /* 0x000000ff3300720c */ /* 0x000fe20003f25270 */
[----:B------:R-:W-:Y:S01]  /*11a0*/  IMAD.MOV.U32 R0, RZ, RZ, 0x3 ;  /* 0x00000003ff007424 */ /* 0x000fe200078e00ff */
[C---:B------:R-:W-:Y:S02]  /*11b0*/  LOP3.LUT R5, R58.reuse, 0xfffffffe, RZ, 0xc0, !PT ;  /* 0xfffffffe3a057812 */ /* 0x040fe400078ec0ff */
[----:B------:R-:W-:Y:S02]  /*11c0*/  ISETP.LT.U32.OR P1, PT, R58, 0x2, !P1 ;  /* 0x000000023a00780c */ /* 0x000fe40004f21470 */
[----:B------:R-:W-:Y:S02]  /*11d0*/  SHF.L.U32 R0, R0, R5, RZ ;  /* 0x0000000500007219 */ /* 0x000fe400000006ff */
[----:B------:R-:W-:Y:S02]  /*11e0*/  SEL R7, RZ, 0x1, !P1 ;  /* 0x00000001ff077807 */ /* 0x000fe40004800000 */
[----:B------:R-:W-:-:S05]  /*11f0*/  SEL R4, RZ, 0x2, !P1 ;  /* 0x00000002ff047807 */ /* 0x000fca0004800000 */
[----:B------:R-:W-:-:S05]  /*1200*/  IMAD.IADD R4, R7, 0x1, R4 ;  /* 0x0000000107047824 */ /* 0x000fca00078e0204 */
[----:B------:R-:W-:Y:S02]  /*1210*/  PRMT R10, R4, 0x7610, R10 ;  /* 0x00007610040a7816 */ /* 0x000fe4000000000a */
.L_x_18:
[----:B------:R-:W-:Y:S05]  /*1220*/  @!P0 BRA `(.L_x_19) ;  /* 0x0000000000b88947 */ /* 0x000fea0003800000 */
[----:B------:R-:W1:Y:S01]  /*1230*/  LDC.64 R6, c[0x0][0xd18] ;  /* 0x00034600ff067b82 */ /* 0x000e620000000a00 */
[----:B------:R-:W-:-:S07]  /*1240*/  ISETP.NE.AND P0, PT, R13, 0x1, PT ;  /* 0x000000010d00780c */ /* 0x000fce0003f05270 */
[----:B------:R-:W2:Y:S08]  /*1250*/  LDC R14, c[0x0][0xd0c] ;  /* 0x00034300ff0e7b82 */ /* 0x000eb00000000800 */
[----:B------:R-:W3:Y:S08]  /*1260*/  LDC R15, c[0x0][0x370] ;  /* 0x0000dc00ff0f7b82 */ /* 0x000ef00000000800 */
[----:B------:R-:W4:Y:S01]  /*1270*/  LDC R16, c[0x0][0x374] ;  /* 0x0000dd00ff107b82 */ /* 0x000f220000000800 */
[----:B-1----:R-:W-:-:S07]  /*1280*/  ISETP.NE.AND P1, PT, R6, 0x1, PT ;  /* 0x000000010600780c */ /* 0x002fce0003f25270 */
[----:B------:R-:W3:Y:S01]  /*1290*/  LDC.64 R8, c[0x0][0xd10] ;  /* 0x00034400ff087b82 */ /* 0x000ee20000000a00 */
[----:B--2---:R-:W-:-:S07]  /*12a0*/  ISETP.NE.AND P2, PT, R14, 0x1, PT ;  /* 0x000000010e00780c */ /* 0x004fce0003f45270 */
[----:B------:R-:W1:Y:S08]  /*12b0*/  LDC R12, c[0x0][0xd20] ;  /* 0x00034800ff0c7b82 */ /* 0x000e700000000800 */
[----:B------:R-:W2:Y:S01]  /*12c0*/  LDC.64 R4, c[0x0][0xd28] ;  /* 0x00034a00ff047b82 */ /* 0x000ea20000000a00 */
[----:B----4-:R-:W-:-:S04]  /*12d0*/  IMAD.HI.U32 R17, R16, R7, RZ ;  /* 0x0000000710117227 */ /* 0x010fc800078e00ff */
[----:B------:R-:W-:-:S04]  /*12e0*/  IMAD.HI.U32 R7, R20, R7, RZ ;  /* 0x0000000714077227 */ /* 0x000fc800078e00ff */
[----:B---3--:R-:W-:-:S04]  /*12f0*/  IMAD.HI.U32 R18, R15, R8, RZ ;  /* 0x000000080f127227 */ /* 0x008fc800078e00ff */
[C---:B------:R-:W-:Y:S01]  /*1300*/  IMAD.HI.U32 R22, R21.reuse, R8, RZ ;  /* 0x0000000815167227 */ /* 0x040fe200078e00ff */
[-C--:B------:R-:W-:Y:S02]  /*1310*/  @P2 SHF.R.U32.HI R15, RZ, R9.reuse, R18 ;  /* 0x00000009ff0f2219 */ /* 0x080fe40000011612 */
[-C--:B-1----:R-:W-:Y:S02]  /*1320*/  @P1 SHF.R.U32.HI R16, RZ, R12.reuse, R17 ;  /* 0x0000000cff101219 */ /* 0x082fe40000011611 */
[----:B------:R-:W-:Y:S02]  /*1330*/  SHF.R.U32.HI R7, RZ, R12, R7 ;  /* 0x0000000cff077219 */ /* 0x000fe40000011607 */
[----:B------:R-:W-:Y:S02]  /*1340*/  SHF.R.U32.HI R22, RZ, R9, R22 ;  /* 0x00000009ff167219 */ /* 0x000fe40000011616 */
[----:B------:R-:W-:Y:S01]  /*1350*/  SEL R7, R20, R7, !P1 ;  /* 0x0000000714077207 */ /* 0x000fe20004800000 */
[----:B--2---:R-:W-:Y:S01]  /*1360*/  IMAD.HI.U32 R18, R16, R4, RZ ;  /* 0x0000000410127227 */ /* 0x004fe200078e00ff */
[----:B------:R-:W-:-:S02]  /*1370*/  SEL R9, R21, R22, !P2 ;  /* 0x0000001615097207 */ /* 0x000fc40005000000 */
[----:B------:R-:W-:Y:S01]  /*1380*/  IADD3 R17, PT, PT, -R7, RZ, RZ ;  /* 0x000000ff07117210 */ /* 0x000fe20007ffe1ff */
[----:B------:R-:W-:Y:S01]  /*1390*/  IMAD.HI.U32 R8, R15, R4, RZ ;  /* 0x000000040f087227 */ /* 0x000fe200078e00ff */
[----:B------:R-:W-:-:S03]  /*13a0*/  @P0 SHF.R.U32.HI R16, RZ, R5, R18 ;  /* 0x00000005ff100219 */ /* 0x000fc60000011612 */
[----:B------:R-:W-:Y:S01]  /*13b0*/  IMAD R17, R6, R17, R20 ;  /* 0x0000001106117224 */ /* 0x000fe200078e0214 */
[----:B------:R-:W-:Y:S01]  /*13c0*/  @P0 SHF.R.U32.HI R15, RZ, R5, R8 ;  /* 0x00000005ff0f0219 */ /* 0x000fe20000011608 */
[----:B------:R-:W-:-:S04]  /*13d0*/  IMAD R16, R16, R13, RZ ;  /* 0x0000000d10107224 */ /* 0x000fc800078e02ff */
[----:B------:R-:W-:Y:S01]  /*13e0*/  IMAD R8, R15, R13, RZ ;  /* 0x0000000d0f087224 */ /* 0x000fe200078e02ff */
[----:B------:R-:W-:-:S04]  /*13f0*/  ISETP.GE.AND P1, PT, R7, R16, PT ;  /* 0x000000100700720c */ /* 0x000fc80003f26270 */
[----:B------:R-:W-:Y:S01]  /*1400*/  ISETP.GE.OR P1, PT, R9, R8, P1 ;  /* 0x000000080900720c */ /* 0x000fe20000f26670 */
[----:B------:R-:W-:-:S05]  /*1410*/  IMAD.HI.U32 R8, R7, R4, RZ ;  /* 0x0000000407087227 */ /* 0x000fca00078e00ff */
[----:B------:R-:W-:-:S04]  /*1420*/  SHF.R.U32.HI R8, RZ, R5, R8 ;  /* 0x00000005ff087219 */ /* 0x000fc80000011608 */
[----:B------:R-:W-:-:S03]  /*1430*/  SEL R8, R7, R8, !P0 ;  /* 0x0000000807087207 */ /* 0x000fc60004000000 */
[----:B------:R-:W-:Y:S01]  /*1440*/  @!P1 IMAD.HI.U32 R12, R9, R4, RZ ;  /* 0x00000004090c9227 */ /* 0x000fe200078e00ff */
[----:B------:R-:W-:-:S04]  /*1450*/  IADD3 R4, PT, PT, -R8, RZ, RZ ;  /* 0x000000ff08047210 */ /* 0x000fc80007ffe1ff */
[----:B------:R-:W-:Y:S01]  /*1460*/  @!P1 SHF.R.U32.HI R12, RZ, R5, R12 ;  /* 0x00000005ff0c9219 */ /* 0x000fe2000001160c */
[----:B------:R-:W-:-:S03]  /*1470*/  IMAD R4, R13, R4, R7 ;  /* 0x000000040d047224 */ /* 0x000fc600078e0207 */
[----:B------:R-:W-:-:S05]  /*1480*/  @!P1 SEL R5, R9, R12, !P0 ;  /* 0x0000000c09059207 */ /* 0x000fca0004000000 */
[--C-:B------:R-:W-:Y:S02]  /*1490*/  @!P1 IMAD.IADD R8, R8, 0x1, -R5.reuse ;  /* 0x0000000108089824 */ /* 0x100fe400078e0a05 */
[----:B------:R-:W-:Y:S01]  /*14a0*/  @!P1 IMAD R5, R4, R15, R5 ;  /* 0x0000000f04059224 */ /* 0x000fe200078e0205 */
[----:B------:R-:W-:Y:S01]  /*14b0*/  IADD3 R4, PT, PT, -R9, RZ, RZ ;  /* 0x000000ff09047210 */ /* 0x000fe20007ffe1ff */
[----:B------:R-:W-:Y:S02]  /*14c0*/  @!P1 IMAD R7, R8, R13, R9 ;  /* 0x0000000d08079224 */ /* 0x000fe400078e0209 */
[----:B------:R-:W-:Y:S02]  /*14d0*/  @!P1 IMAD.MOV.U32 R9, RZ, RZ, R5 ;  /* 0x000000ffff099224 */ /* 0x000fe400078e0005 */
[----:B------:R-:W-:Y:S02]  /*14e0*/  IMAD R4, R14, R4, R21 ;  /* 0x000000040e047224 */ /* 0x000fe400078e0215 */
[----:B------:R-:W-:-:S02]  /*14f0*/  IMAD R20, R7, R6, R17 ;  /* 0x0000000607147224 */ /* 0x000fc400078e0211 */
[----:B------:R-:W-:Y:S02]  /*1500*/  IMAD R21, R9, R14, R4 ;  /* 0x0000000e09157224 */ /* 0x000fe400078e0204 */
.L_x_19:
[----:B------:R-:W-:Y:S05]  /*1510*/  BRA.U UP3, `(.L_x_20) ;  /* 0x0000000103407547 */ /* 0x000fea000b800000 */
[----:B------:R-:W1:Y:S08]  /*1520*/  LDC.64 R6, c[0x0][0xd10] ;  /* 0x00034400ff067b82 */ /* 0x000e700000000a00 */
[----:B------:R-:W2:Y:S08]  /*1530*/  LDC.64 R4, c[0x0][0xd18] ;  /* 0x00034600ff047b82 */ /* 0x000eb00000000a00 */
[----:B------:R-:W3:Y:S08]  /*1540*/  LDC R8, c[0x0][0xd20] ;  /* 0x00034800ff087b82 */ /* 0x000ef00000000800 */
[----:B------:R-:W4:Y:S01]  /*1550*/  LDC R12, c[0x0][0xd0c] ;  /* 0x00034300ff0c7b82 */ /* 0x000f220000000800 */
[----:B-1----:R-:W-:-:S05]  /*1560*/  IMAD.HI.U32 R6, R21, R6, RZ ;  /* 0x0000000615067227 */ /* 0x002fca00078e00ff */
[----:B------:R-:W-:Y:S01]  /*1570*/  SHF.R.U32.HI R6, RZ, R7, R6 ;  /* 0x00000007ff067219 */ /* 0x000fe20000011606 */
[----:B--2---:R-:W-:Y:S01]  /*1580*/  IMAD.HI.U32 R5, R20, R5, RZ ;  /* 0x0000000514057227 */ /* 0x004fe200078e00ff */
[----:B------:R-:W-:-:S04]  /*1590*/  ISETP.NE.AND P0, PT, R4, 0x1, PT ;  /* 0x000000010400780c */ /* 0x000fc80003f05270 */
[----:B---3--:R-:W-:-:S04]  /*15a0*/  SHF.R.U32.HI R5, RZ, R8, R5 ;  /* 0x00000008ff057219 */ /* 0x008fc80000011605 */
[----:B------:R-:W-:Y:S02]  /*15b0*/  SEL R5, R20, R5, !P0 ;  /* 0x0000000514057207 */ /* 0x000fe40004000000 */
[----:B----4-:R-:W-:-:S04]  /*15c0*/  ISETP.NE.AND P1, PT, R12, 0x1, PT ;  /* 0x000000010c00780c */ /* 0x010fc80003f25270 */
[----:B------:R-:W-:-:S05]  /*15d0*/  SEL R6, R21, R6, !P1 ;  /* 0x0000000615067207 */ /* 0x000fca0004800000 */
[----:B------:R-:W-:Y:S02]  /*15e0*/  IMAD.IADD R7, R5, 0x1, -R6 ;  /* 0x0000000105077824 */ /* 0x000fe400078e0a06 */
[----:B------:R-:W-:Y:S02]  /*15f0*/  IMAD.IADD R5, R6, 0x1, -R5 ;  /* 0x0000000106057824 */ /* 0x000fe400078e0a05 */
[----:B------:R-:W-:Y:S02]  /*1600*/  IMAD R21, R7, R12, R21 ;  /* 0x0000000c07157224 */ /* 0x000fe400078e0215 */
[----:B------:R-:W-:Y:S02]  /*1610*/  IMAD R20, R5, R4, R20 ;  /* 0x0000000405147224 */ /* 0x000fe400078e0214 */
.L_x_20:
[----:B------:R-:W-:Y:S05]  /*1620*/  BRA.U !UP1, `(.L_x_21) ;  /* 0x00000001090c7547 */ /* 0x000fea000b800000 */
[----:B------:R-:W-:Y:S01]  /*1630*/  UCGABAR_WAIT ;  /* 0x0000000000007dc7 */ /* 0x000fe20008000000 */
[----:B------:R-:W-:Y:S01]  /*1640*/  CCTL.IVALL ;  /* 0x00000000ff00798f */ /* 0x000fe20002000000 */
[----:B------:R-:W-:Y:S05]  /*1650*/  BRA `(.L_x_22) ;  /* 0x0000000000047947 */ /* 0x000fea0003800000 */
.L_x_21:
[----:B------:R-:W-:Y:S06]  /*1660*/  BAR.SYNC.DEFER_BLOCKING 0x0 ;  /* 0x0000000000007b1d */ /* 0x000fec0000010000 */
.L_x_22:
[----:B------:R-:W1:Y:S02]  /*1670*/  LDCU UR7, c[0x0][0x38c] ;  /* 0x00007180ff0777ac */ /* 0x000e640008000800 */
[----:B-1----:R-:W-:-:S04]  /*1680*/  UIADD3 UR7, UPT, UPT, UR7, 0x3f, URZ ;  /* 0x0000003f07077890 */ /* 0x002fc8000fffe0ff */
[----:B------:R-:W-:-:S04]  /*1690*/  USHF.R.S32.HI UR6, URZ, 0x1f, UR7 ;  /* 0x0000001fff067899 */ /* 0x000fc80008011407 */
[----:B------:R-:W-:-:S04]  /*16a0*/  ULEA.HI UR6, UR6, UR7, URZ, 0x6 ;  /* 0x0000000706067291 */ /* 0x000fc8000f8f30ff */
[----:B------:R-:W-:Y:S01]  /*16b0*/  USHF.R.S32.HI UR21, URZ, 0x6, UR6 ;  /* 0x00000006ff157899 */ /* 0x000fe20008011406 */
[----:B------:R-:W-:Y:S11]  /*16c0*/  BRA.U UP2, `(.L_x_23) ;  /* 0x0000001502007547 */ /* 0x000ff6000b800000 */
[----:B------:R-:W1:Y:S01]  /*16d0*/  LDC R3, c[0x0][0x370] ;  /* 0x0000dc00ff037b82 */ /* 0x000e620000000800 */
[----:B------:R-:W-:Y:S01]  /*16e0*/  UISETP.NE.OR UP0, UPT, UR4, URZ, !UPT ;  /* 0x000000ff0400728c */ /* 0x000fe2000ff05670 */
[----:B------:R-:W-:Y:S01]  /*16f0*/  R2UR UR4, R11 ;  /* 0x000000000b0472ca */ /* 0x000fe200000e0000 */
[----:B------:R-:W-:Y:S01]  /*1700*/  UISETP.LT.AND UP1, UPT, UR21, 0x1, UPT ;  /* 0x000000011500788c */ /* 0x000fe2000bf21270 */
[----:B------:R-:W-:Y:S01]  /*1710*/  PLOP3.LUT P1, PT, PT, PT, UP5, 0x80, 0x8 ;  /* 0x000000000008781c */ /* 0x000fe20003f2f058 */
[----:B------:R-:W-:Y:S01]  /*1720*/  IMAD.MOV.U32 R17, RZ, RZ, 0x1 ;  /* 0x00000001ff117424 */ /* 0x000fe200078e00ff */
[----:B------:R-:W-:Y:S02]  /*1730*/  CS2R R14, SRZ ;  /* 0x00000000000e7805 */ /* 0x000fe4000001ff00 */
[----:B------:R-:W-:Y:S01]  /*1740*/  PLOP3.LUT P4, PT, P4, PT, UP0, 0xae, 0xea ;  /* 0x0000000000ea781c */ /* 0x000fe2000278f50e */
[----:B------:R-:W2:Y:S01]  /*1750*/  S2UR UR5, SR_CgaCtaId ;  /* 0x00000000000579c3 */ /* 0x000ea20000008800 */
[----:B------:R-:W-:Y:S01]  /*1760*/  PLOP3.LUT P1, PT, P1, PT, PT, 0x8, 0x80 ;  /* 0x000000000080781c */ /* 0x000fe20000f2e170 */
[----:B------:R-:W-:Y:S01]  /*1770*/  IMAD.MOV.U32 R16, RZ, RZ, RZ ;  /* 0x000000ffff107224 */ /* 0x000fe200078e00ff */
[----:B------:R-:W3:Y:S01]  /*1780*/  LDCU.64 UR28, c[0x0][0x348] ;  /* 0x00006900ff1c77ac */ /* 0x000ee20008000a00 */
[----:B------:R-:W-:Y:S01]  /*1790*/  IMAD.MOV.U32 R12, RZ, RZ, 0x1 ;  /* 0x00000001ff0c7424 */ /* 0x000fe200078e00ff */
[----:B------:R-:W-:-:S03]  /*17a0*/  USEL UR21, UR21, 0x1, !UP1 ;  /* 0x0000000115157887 */ /* 0x000fc6000c800000 */
[----:B------:R-:W4:Y:S01]  /*17b0*/  LDC R0, c[0x0][0x374] ;  /* 0x0000dd00ff007b82 */ /* 0x000f220000000800 */
[----:B------:R-:W-:Y:S01]  /*17c0*/  UMOV UR15, URZ ;  /* 0x000000ff000f7c82 */ /* 0x000fe20008000000 */
[----:B------:R-:W-:-:S07]  /*17d0*/  UMOV UR7, 0x400 ;  /* 0x0000040000077882 */ /* 0x000fce0000000000 */
.L_x_34:
[----:B------:R-:W-:-:S03]  /*17e0*/  UISETP.NE.AND UP0, UPT, UR37, URZ, UPT ;  /* 0x000000ff2500728c */ /* 0x000fc6000bf05270 */
[----:B--2---:R-:W-:Y:S02]  /*17f0*/  UMOV UR37, UR5 ;  /* 0x0000000500257c82 */ /* 0x004fe40008000000 */
[----:B------:R-:W-:-:S04]  /*1800*/  ULEA UR6, UR37, UR7, 0x18 ;  /* 0x0000000725067291 */ /* 0x000fc8000f8ec0ff */
[----:B------:R-:W-:Y:S08]  /*1810*/  BRA.U UP0, `(.L_x_24) ;  /* 0x0000000100347547 */ /* 0x000ff0000b800000 */
[----:B------:R-:W2:Y:S01]  /*1820*/  S2R R4, SR_CgaCtaId ;  /* 0x0000000000047919 */ /* 0x000ea20000008800 */
[----:B------:R-:W-:-:S04]  /*1830*/  MOV R5, 0x400 ;  /* 0x0000040000057802 */ /* 0x000fc80000000f00 */
[----:B--2---:R-:W-:Y:S02]  /*1840*/  LEA R5, R4, R5, 0x18 ;  /* 0x0000000504057211 */ /* 0x004fe400078ec0ff */
[----:B------:R-:W-:-:S03]  /*1850*/  SHF.L.U32 R4, R12, 0x1f, RZ ;  /* 0x0000001f0c047819 */ /* 0x000fc600000006ff */
[----:B------:R-:W-:-:S04]  /*1860*/  IMAD R5, R14, 0x8, R5 ;  /* 0x000000080e057824 */ /* 0x000fc800078e0205 */
[----:B------:R-:W2:Y:S02]  /*1870*/  SYNCS.PHASECHK.TRANS64.TRYWAIT P0, [R5+URZ+0x170], R4 ;  /* 0x00017004050075a7 */ /* 0x000ea400080011ff */
[----:B--2---:R-:W-:Y:S05]  /*1880*/  @!P0 BRA `(.L_x_25) ;  /* 0x0000007800408947 */ /* 0x004fea0003800000 */
.L_x_149:
[----:B------:R-:W-:Y:S01]  /*1890*/  VIADD R14, R14, 0x1 ;  /* 0x000000010e0e7836 */ /* 0x000fe20000000000 */
[----:B------:R2:W-:Y:S04]  /*18a0*/  SYNCS.ARRIVE.TRANS64.A1T0 RZ, [R5+URZ+0x160], RZ ;  /* 0x000160ff05ff79a7 */ /* 0x0005e800081000ff */
[----:B------:R-:W-:-:S04]  /*18b0*/  ISETP.NE.AND P0, PT, R14, 0x2, PT ;  /* 0x000000020e00780c */ /* 0x000fc80003f05270 */
[----:B------:R-:W-:Y:S02]  /*18c0*/  SEL R14, R14, RZ, P0 ;  /* 0x000000ff0e0e7207 */ /* 0x000fe40000000000 */
[----:B--2---:R-:W-:-:S04]  /*18d0*/  SEL R5, RZ, 0x1, P0 ;  /* 0x00000001ff057807 */ /* 0x004fc80000000000 */
[----:B------:R-:W-:-:S07]  /*18e0*/  LOP3.LUT R12, R12, R5, RZ, 0x3c, !PT ;  /* 0x000000050c0c7212 */ /* 0x000fce00078e3cff */
.L_x_24:
[----:B------:R-:W-:Y:S01]  /*18f0*/  ULEA UR8, UR15, UR6, 0x3 ;  /* 0x000000060f087291 */ /* 0x000fe2000f8e18ff */
[----:B------:R-:W-:Y:S02]  /*1900*/  SHF.L.U32 R4, R17, 0x1f, RZ ;  /* 0x0000001f11047819 */ /* 0x000fe400000006ff */
[----:B------:R-:W-:-:S06]  /*1910*/  LEA.HI R21, R21, R21, RZ, 0x1 ;  /* 0x0000001515157211 */ /* 0x000fcc00078f08ff */
[----:B------:R2:W1:Y:S02]  /*1920*/  SYNCS.PHASECHK.TRANS64.TRYWAIT P0, [UR8+0x68], R4 ;  /* 0x00006804ff0075a7 */ /* 0x0004640008001108 */
[----:B------:R-:W3:Y:S02]  /*1930*/  LDCU UR8, c[0x0][0x38c] ;  /* 0x00007180ff0877ac */ /* 0x000ee40008000800 */
[----:B---3--:R-:W-:-:S09]  /*1940*/  UISETP.GE.AND UP0, UPT, UR8, 0x1, UPT ;  /* 0x000000010800788c */ /* 0x008fd2000bf06270 */
[----:B--2---:R-:W-:Y:S05]  /*1950*/  BRA.U !UP0, `(.L_x_26) ;  /* 0x0000000108f87547 */ /* 0x004fea000b800000 */
[----:B------:R-:W-:Y:S01]  /*1960*/  SHF.R.S32.HI R4, RZ, 0x1, R21 ;  /* 0x00000001ff047819 */ /* 0x000fe20000011415 */
[----:B------:R-:W-:Y:S01]  /*1970*/  IMAD R20, R20, 0x2, R11 ;  /* 0x0000000214147824 */ /* 0x000fe200078e020b */
[----:B------:R-:W-:Y:S02]  /*1980*/  UIADD3 UR26, UP2, UPT, UR28, 0x80, URZ ;  /* 0x000000801c1a7890 */ /* 0x000fe4000ff5e0ff */
[----:B------:R-:W-:Y:S01]  /*1990*/  R2UR UR11, R4 ;  /* 0x00000000040b72ca */ /* 0x000fe200000e0000 */
[----:B------:R-:W-:Y:S01]  /*19a0*/  UIADD3 UR24, UP1, UPT, UR28, 0x280, URZ ;  /* 0x000002801c187890 */ /* 0x000fe2000ff3e0ff */
[----:B------:R-:W-:Y:S01]  /*19b0*/  R2UR UR19, R20 ;  /* 0x00000000141372ca */ /* 0x000fe200000e0000 */
[----:B------:R-:W-:Y:S02]  /*19c0*/  UIADD3 UR22, UP0, UPT, UR28, 0x180, URZ ;  /* 0x000001801c167890 */ /* 0x000fe4000ff1e0ff */
[----:B------:R-:W-:Y:S02]  /*19d0*/  UIADD3.X UR27, UPT, UPT, URZ, UR29, URZ, UP2, !UPT ;  /* 0x0000001dff1b7290 */ /* 0x000fe400097fe4ff */
[----:B------:R-:W-:-:S02]  /*19e0*/  UIADD3.X UR25, UPT, UPT, URZ, UR29, URZ, UP1, !UPT ;  /* 0x0000001dff197290 */ /* 0x000fc40008ffe4ff */
[----:B------:R-:W-:Y:S01]  /*19f0*/  UIADD3.X UR23, UPT, UPT, URZ, UR29, URZ, UP0, !UPT ;  /* 0x0000001dff177290 */ /* 0x000fe200087fe4ff */
[----:B------:R-:W-:Y:S01]  /*1a00*/  UMOV UR14, URZ ;  /* 0x000000ff000e7c82 */ /* 0x000fe20008000000 */
[----:B------:R-:W-:Y:S02]  /*1a10*/  UMOV UR13, UR15 ;  /* 0x0000000f000d7c82 */ /* 0x000fe40008000000 */
[----:B------:R-:W-:Y:S02]  /*1a20*/  ULEA UR11, UR11, UR4, 0x1 ;  /* 0x000000040b0b7291 */ /* 0x000fe4000f8e08ff */
[----:B------:R-:W-:Y:S02]  /*1a30*/  USHF.L.U32 UR19, UR19, 0x5, URZ ;  /* 0x0000000513137899 */ /* 0x000fe400080006ff */
[----:B------:R-:W-:Y:S01]  /*1a40*/  USHF.L.U32 UR35, UR11, 0x7, URZ ;  /* 0x000000070b237899 */ /* 0x000fe200080006ff */
[----:B------:R-:W-:Y:S01]  /*1a50*/  UMOV UR12, URZ ;  /* 0x000000ff000c7c82 */ /* 0x000fe20008000000 */
[----:B------:R-:W-:-:S10]  /*1a60*/  UMOV UR10, URZ ;  /* 0x000000ff000a7c82 */ /* 0x000fd40008000000 */
.L_x_30:
[----:B------:R-:W-:Y:S01]  /*1a70*/  ULEA UR9, UR13, UR6, 0x3 ;  /* 0x000000060d097291 */ /* 0x000fe2000f8e18ff */
[----:B-12---:R-:W-:Y:S11]  /*1a80*/  @P0 BRA `(.L_x_27) ;  /* 0x00000000000c0947 */ /* 0x006ff60003800000 */
[----:B------:R-:W-:-:S04]  /*1a90*/  SHF.L.U32 R5, R17, 0x1f, RZ ;  /* 0x0000001f11057819 */ /* 0x000fc800000006ff */
[----:B------:R-:W1:Y:S02]  /*1aa0*/  SYNCS.PHASECHK.TRANS64.TRYWAIT P0, [UR9+0x68], R5 ;  /* 0x00006805ff0075a7 */ /* 0x000e640008001109 */
[----:B-1----:R-:W-:Y:S05]  /*1ab0*/  @!P0 BRA `(.L_x_28) ;  /* 0x0000007400c88947 */ /* 0x002fea0003800000 */
.L_x_27:
[----:B------:R-:W-:Y:S01]  /*1ac0*/  UIADD3 UR15, UPT, UPT, UR13, 0x1, URZ ;  /* 0x000000010d0f7890 */ /* 0x000fe2000fffe0ff */
[----:B-1----:R-:W-:Y:S01]  /*1ad0*/  @!P4 IMAD.MOV.U32 R5, RZ, RZ, 0x7000 ;  /* 0x00007000ff05c424 */ /* 0x002fe200078e00ff */
[----:B------:R-:W-:Y:S02]  /*1ae0*/  ULOP3.LUT UR8, UR14, 0x1, URZ, 0xc0, !UPT ;  /* 0x000000010e087892 */ /* 0x000fe4000f8ec0ff */
[----:B------:R-:W-:Y:S02]  /*1af0*/  UISETP.NE.AND UP0, UPT, UR15, 0xd, UPT ;  /* 0x0000000d0f00788c */ /* 0x000fe4000bf05270 */
[----:B------:R-:W-:Y:S02]  /*1b00*/  ULEA UR32, UR13, UR6, 0xd ;  /* 0x000000060d207291 */ /* 0x000fe4000f8e68ff */
[----:B------:R-:W-:Y:S01]  /*1b10*/  USEL UR17, URZ, 0x1, UP0 ;  /* 0x00000001ff117887 */ /* 0x000fe20008000000 */
[----:B------:R-:W-:Y:S01]  /*1b20*/  @!P4 ISETP.NE.AND P0, PT, RZ, UR8, PT ;  /* 0x00000008ff00cc0c */ /* 0x000fe2000bf05270 */
[----:B------:R-:W-:-:S02]  /*1b30*/  USEL UR15, UR15, URZ, UP0 ;  /* 0x000000ff0f0f7287 */ /* 0x000fc40008000000 */
[----:B------:R-:W-:Y:S01]  /*1b40*/  USHF.L.U32 UR34, UR14, 0x5, URZ ;  /* 0x000000050e227899 */ /* 0x000fe200080006ff */
[----:B------:R-:W-:Y:S01]  /*1b50*/  @!P4 SEL R5, R5, 0x6000, !P0 ;  /* 0x000060000505c807 */ /* 0x000fe20004000000 */
[----:B------:R-:W-:Y:S01]  /*1b60*/  ULEA UR16, UR15, UR6, 0x3 ;  /* 0x000000060f107291 */ /* 0x000fe2000f8e18ff */
[----:B------:R-:W-:Y:S01]  /*1b70*/  LOP3.LUT R17, R17, UR17, RZ, 0x3c, !PT ;  /* 0x0000001111117c12 */ /* 0x000fe2000f8e3cff */
[----:B------:R-:W-:Y:S01]  /*1b80*/  ULOP3.LUT UR33, UR9, 0xfefffff8, URZ, 0xc0, !UPT ;  /* 0xfefffff809217892 */ /* 0x000fe2000f8ec0ff */
[----:B------:R1:W-:Y:S01]  /*1b90*/  @!P4 SYNCS.ARRIVE.TRANS64 RZ, [UR9], R5 ;  /* 0x00000005ffffc9a7 */ /* 0x0003e20008000009 */
[----:B------:R-:W-:Y:S01]  /*1ba0*/  UIADD3 UR32, UPT, UPT, UR32, 0x8400, URZ ;  /* 0x0000840020207890 */ /* 0x000fe2000fffe0ff */
[----:B------:R-:W-:Y:S01]  /*1bb0*/  SHF.L.U32 R4, R17, 0x1f, RZ ;  /* 0x0000001f11047819 */ /* 0x000fe200000006ff */
[----:B------:R-:W-:Y:S01]  /*1bc0*/  USHF.L.U32 UR18, UR14, 0x6, URZ ;  /* 0x000000060e127899 */ /* 0x000fe200080006ff */
[----:B------:R-:W-:Y:S01]  /*1bd0*/  UMOV UR30, 0x0 ;  /* 0x00000000001e7882 */ /* 0x000fe20000000000 */
[----:B------:R-:W-:Y:S01]  /*1be0*/  UMOV UR31, 0x10000000 ;  /* 0x10000000001f7882 */ /* 0x000fe20000000000 */
[----:B------:R-:W-:Y:S01]  /*1bf0*/  UMOV UR20, UR36 ;  /* 0x0000002400147c82 */ /* 0x000fe20008000000 */
[----:B------:R-:W-:Y:S01]  /*1c00*/  UMOV UR17, UR33 ;  /* 0x0000002100117c82 */ /* 0x000fe20008000000 */
[----:B------:R-:W-:Y:S01]  /*1c10*/  UISETP.NE.AND UP0, UPT, UR8, URZ, UPT ;  /* 0x000000ff0800728c */ /* 0x000fe2000bf05270 */
[----:B------:R1:W2:Y:S01]  /*1c20*/  SYNCS.PHASECHK.TRANS64.TRYWAIT P0, [UR16+0x68], R4 ;  /* 0x00006804ff0075a7 */ /* 0x0002a20008001110 */
[----:B------:R-:W-:Y:S01]  /*1c30*/  ULEA UR16, UR13, UR6, 0xc ;  /* 0x000000060d107291 */ /* 0x000fe2000f8e60ff */
[----:B------:R1:W-:Y:S03]  /*1c40*/  UTMALDG.3D.2CTA [UR32], [UR26], desc[UR30] ;  /* 0x00001e201a0075b4 */ /* 0x0003e60008211000 */
[----:B------:R-:W-:-:S09]  /*1c50*/  UIADD3 UR16, UPT, UPT, UR16, 0x22400, URZ ;  /* 0x0002240010107890 */ /* 0x000fd2000fffe0ff */
[----:B------:R1:W-:Y:S01]  /*1c60*/  UTMALDG.3D.2CTA [UR16], [UR24], desc[UR30] ;  /* 0x00001e10180075b4 */ /* 0x0003e20008211000 */
[----:B------:R-:W-:Y:S05]  /*1c70*/  BRA.U UP0, `(.L_x_29) ;  /* 0x0000000100207547 */ /* 0x000fea000b800000 */
[----:B------:R-:W-:Y:S02]  /*1c80*/  ULEA UR8, UR13, UR6, 0xb ;  /* 0x000000060d087291 */ /* 0x000fe4000f8e58ff */
[----:B------:R-:W-:Y:S02]  /*1c90*/  ULOP3.LUT UR9, UR9, 0xfefffff8, URZ, 0xc0, !UPT ;  /* 0xfefffff809097892 */ /* 0x000fe4000f8ec0ff */
[----:B------:R-:W-:Y:S01]  /*1ca0*/  UIADD3 UR8, UPT, UPT, UR8, 0x2f400, URZ ;  /* 0x0002f40008087890 */ /* 0x000fe2000fffe0ff */
[----:B-1----:R-:W-:Y:S01]  /*1cb0*/  UMOV UR16, 0x0 ;  /* 0x0000000000107882 */ /* 0x002fe20000000000 */
[----:B------:R-:W-:Y:S01]  /*1cc0*/  UMOV UR17, 0x10000000 ;  /* 0x1000000000117882 */ /* 0x000fe20000000000 */
[----:B------:R-:W-:-:S06]  /*1cd0*/  UMOV UR13, UR36 ;  /* 0x00000024000d7c82 */ /* 0x000fcc0008000000 */
[----:B------:R1:W-:Y:S02]  /*1ce0*/  UTMALDG.4D.2CTA [UR8], [UR22], desc[UR16] ;  /* 0x00001008160075b4 */ /* 0x0003e40008219000 */
[----:B-1----:R-:W-:-:S12]  /*1cf0*/  UIADD3 UR12, UPT, UPT, UR12, 0x1, URZ ;  /* 0x000000010c0c7890 */ /* 0x002fd8000fffe0ff */
.L_x_29:
[----:B------:R-:W-:Y:S01]  /*1d00*/  UIADD3 UR14, UPT, UPT, UR14, 0x1, URZ ;  /* 0x000000010e0e7890 */ /* 0x000fe2000fffe0ff */
[----:B------:R-:W-:-:S03]  /*1d10*/  UMOV UR13, UR15 ;  /* 0x0000000f000d7c82 */ /* 0x000fc60008000000 */
[----:B------:R-:W-:-:S09]  /*1d20*/  UISETP.NE.AND UP0, UPT, UR14, UR21, UPT ;  /* 0x000000150e00728c */ /* 0x000fd2000bf05270 */
[----:B------:R-:W-:Y:S05]  /*1d30*/  BRA.U UP0, `(.L_x_30) ;  /* 0xfffffffd004c7547 */ /* 0x000fea000b83ffff */
.L_x_26:
[----:B------:R-:W-:Y:S01]  /*1d40*/  LEA R8, R16, UR6, 0x3 ;  /* 0x0000000610087c11 */ /* 0x000fe2000f8e18ff */
[----:B------:R-:W-:Y:S01]  /*1d50*/  @!P1 SYNCS.ARRIVE.TRANS64.A1T0 RZ, [UR6+0x118], RZ ;  /* 0x000118ffffff99a7 */ /* 0x000fe20008100006 */
[----:B-1----:R-:W-:Y:S01]  /*1d60*/  SHF.L.U32 R5, R15, 0x1f, RZ ;  /* 0x0000001f0f057819 */ /* 0x002fe200000006ff */
[----:B------:R-:W-:-:S03]  /*1d70*/  NOP ;  /* 0x0000000000007918 */ /* 0x000fc60000000000 */
[----:B--2---:R-:W1:Y:S01]  /*1d80*/  SYNCS.PHASECHK.TRANS64.TRYWAIT P0, [R8+URZ+0x120], R5 ;  /* 0x00012005080075a7 */ /* 0x004e6200080011ff */
[----:B------:R-:W-:Y:S01]  /*1d90*/  LEA R4, R16, UR6, 0x4 ;  /* 0x0000000610047c11 */ /* 0x000fe2000f8e20ff */
[----:B-1----:R-:W-:Y:S06]  /*1da0*/  @!P0 BRA `(.L_x_31) ;  /* 0x0000007400248947 */ /* 0x002fec0003800000 */
.L_x_151:
[----:B-1----:R-:W1:Y:S01]  /*1db0*/  LDS.128 R4, [R4+0x190] ;  /* 0x0001900004047984 */ /* 0x002e620000000c00 */
[----:B------:R-:W-:Y:S01]  /*1dc0*/  ISETP.GE.AND P0, PT, R2, 0x1, PT ;  /* 0x000000010200780c */ /* 0x000fe20003f06270 */
[----:B------:R-:W-:Y:S01]  /*1dd0*/  VIADD R8, R8, 0x130 ;  /* 0x0000013008087836 */ /* 0x000fe20000000000 */
[----:B------:R-:W-:Y:S01]  /*1de0*/  @!PT LDS RZ, [RZ] ;  /* 0x00000000fffff984 */ /* 0x000fe20000000800 */
[----:B------:R-:W-:Y:S01]  /*1df0*/  @!PT LDS RZ, [RZ] ;  /* 0x00000000fffff984 */ /* 0x000fe20000000800 */
[----:B------:R-:W-:Y:S01]  /*1e00*/  @!PT LDS RZ, [RZ] ;  /* 0x00000000fffff984 */ /* 0x000fe20000000800 */
[----:B------:R-:W-:Y:S01]  /*1e10*/  @!PT LDS RZ, [RZ] ;  /* 0x00000000fffff984 */ /* 0x000fe20000000800 */
[----:B------:R2:W-:Y:S06]  /*1e20*/  MEMBAR.ALL.CTA ;  /* 0x0000000000007992 */ /* 0x0005ec0000008000 */
[----:B--2---:R-:W2:Y:S01]  /*1e30*/  FENCE.VIEW.ASYNC.S ;  /* 0x00000000000073c6 */ /* 0x004ea20000000000 */
[----:B------:R-:W-:-:S04]  /*1e40*/  PRMT R8, RZ, 0x654, R8 ;  /* 0x00000654ff087816 */ /* 0x000fc80000000008 */
[----:B--2---:R2:W-:Y:S01]  /*1e50*/  SYNCS.ARRIVE.TRANS64.RED.A1T0 RZ, [R8+URZ], RZ ;  /* 0x000000ff08ff79a7 */ /* 0x0045e200081004ff */
[----:B-1----:R-:W-:-:S13]  /*1e60*/  LOP3.LUT P2, RZ, R6, 0x1, RZ, 0xc0, !PT ;  /* 0x0000000106ff7812 */ /* 0x002fda000784c0ff */
[----:B------:R-:W-:Y:S01]  /*1e70*/  @P2 SHF.R.U32.HI R9, RZ, 0x10, R5 ;  /* 0x00000010ff092819 */ /* 0x000fe20000011605 */
[----:B------:R-:W-:Y:S01]  /*1e80*/  VOTEU.ANY UP0, P2 ;  /* 0x0000000000ff7886 */ /* 0x000fe20001000100 */
[----:B------:R-:W-:Y:S02]  /*1e90*/  @P2 MOV R13, R4 ;  /* 0x00000004000d2202 */ /* 0x000fe40000000f00 */
[----:B------:R-:W-:Y:S02]  /*1ea0*/  @P2 R2UR.BROADCAST UR8, R9 ;  /* 0x00000000090822ca */ /* 0x000fe400008e0000 */
[----:B------:R-:W-:-:S11]  /*1eb0*/  @P2 LOP3.LUT R10, R5, 0xffff, RZ, 0xc0, !PT ;  /* 0x0000ffff050a2812 */ /* 0x000fd600078ec0ff */
[----:B------:R-:W-:Y:S01]  /*1ec0*/  @UP0 UMOV UR36, UR8 ;  /* 0x0000000800240c82 */ /* 0x000fe20008000000 */
[----:B--2---:R-:W-:Y:S05]  /*1ed0*/  @!P0 BRA `(.L_x_32) ;  /* 0x0000000000b88947 */ /* 0x004fea0003800000 */
[----:B------:R-:W4:Y:S01]  /*1ee0*/  LDC.64 R6, c[0x0][0xd18] ;  /* 0x00034600ff067b82 */ /* 0x000f220000000a00 */
[----:B------:R-:W-:-:S07]  /*1ef0*/  ISETP.NE.AND P3, PT, R2, 0x1, PT ;  /* 0x000000010200780c */ /* 0x000fce0003f65270 */
[----:B------:R-:W1:Y:S08]  /*1f00*/  LDC.64 R8, c[0x0][0xd10] ;  /* 0x00034400ff087b82 */ /* 0x000e700000000a00 */
[----:B------:R-:W2:Y:S08]  /*1f10*/  LDC R18, c[0x0][0xd20] ;  /* 0x00034800ff127b82 */ /* 0x000eb00000000800 */
[----:B------:R-:W3:Y:S01]  /*1f20*/  LDC R20, c[0x0][0xd0c] ;  /* 0x00034300ff147b82 */ /* 0x000ee20000000800 */
[----:B----4-:R-:W-:Y:S01]  /*1f30*/  IMAD.HI.U32 R19, R0, R7, RZ ;  /* 0x0000000700137227 */ /* 0x010fe200078e00ff */
[----:B------:R-:W-:-:S03]  /*1f40*/  ISETP.NE.AND P0, PT, R6, 0x1, PT ;  /* 0x000000010600780c */ /* 0x000fc60003f05270 */
[----:B------:R-:W-:-:S03]  /*1f50*/  IMAD.HI.U32 R7, R10, R7, RZ ;  /* 0x000000070a077227 */ /* 0x000fc600078e00ff */
[----:B------:R-:W4:Y:S01]  /*1f60*/  LDC.64 R4, c[0x0][0xd28] ;  /* 0x00034a00ff047b82 */ /* 0x000f220000000a00 */
[----:B-1----:R-:W-:-:S04]  /*1f70*/  IMAD.HI.U32 R22, R3, R8, RZ ;  /* 0x0000000803167227 */ /* 0x002fc800078e00ff */
[----:B------:R-:W-:Y:S01]  /*1f80*/  IMAD.HI.U32 R24, R13, R8, RZ ;  /* 0x000000080d187227 */ /* 0x000fe200078e00ff */
[----:B------:R-:W-:Y:S02]  /*1f90*/  SHF.R.U32.HI R22, RZ, R9, R22 ;  /* 0x00000009ff167219 */ /* 0x000fe40000011616 */
[-C--:B--2---:R-:W-:Y:S02]  /*1fa0*/  SHF.R.U32.HI R19, RZ, R18.reuse, R19 ;  /* 0x00000012ff137219 */ /* 0x084fe40000011613 */
[----:B------:R-:W-:Y:S02]  /*1fb0*/  SHF.R.U32.HI R7, RZ, R18, R7 ;  /* 0x00000012ff077219 */ /* 0x000fe40000011607 */
[----:B------:R-:W-:Y:S02]  /*1fc0*/  SEL R19, R0, R19, !P0 ;  /* 0x0000001300137207 */ /* 0x000fe40004000000 */
[----:B------:R-:W-:Y:S02]  /*1fd0*/  SHF.R.U32.HI R24, RZ, R9, R24 ;  /* 0x00000009ff187219 */ /* 0x000fe40000011618 */
[----:B---3--:R-:W-:-:S02]  /*1fe0*/  ISETP.NE.AND P1, PT, R20, 0x1, PT ;  /* 0x000000011400780c */ /* 0x008fc40003f25270 */
[----:B------:R-:W-:Y:S02]  /*1ff0*/  SEL R7, R10, R7, !P0 ;  /* 0x000000070a077207 */ /* 0x000fe40004000000 */
[----:B------:R-:W-:Y:S02]  /*2000*/  SEL R21, R3, R22, !P1 ;  /* 0x0000001603157207 */ /* 0x000fe40004800000 */
[----:B------:R-:W-:Y:S01]  /*2010*/  SEL R9, R13, R24, !P1 ;  /* 0x000000180d097207 */ /* 0x000fe20004800000 */
[----:B----4-:R-:W-:-:S04]  /*2020*/  IMAD.HI.U32 R22, R19, R4, RZ ;  /* 0x0000000413167227 */ /* 0x010fc800078e00ff */
[----:B------:R-:W-:Y:S01]  /*2030*/  IMAD.HI.U32 R8, R21, R4, RZ ;  /* 0x0000000415087227 */ /* 0x000fe200078e00ff */
[----:B------:R-:W-:-:S04]  /*2040*/  @P3 SHF.R.U32.HI R19, RZ, R5, R22 ;  /* 0x00000005ff133219 */ /* 0x000fc80000011616 */
[----:B------:R-:W-:Y:S01]  /*2050*/  @P3 SHF.R.U32.HI R21, RZ, R5, R8 ;  /* 0x00000005ff153219 */ /* 0x000fe20000011608 */
[----:B------:R-:W-:-:S04]  /*2060*/  IMAD R19, R2, R19, RZ ;  /* 0x0000001302137224 */ /* 0x000fc800078e02ff */
[----:B------:R-:W-:Y:S01]  /*2070*/  IMAD R8, R2, R21, RZ ;  /* 0x0000001502087224 */ /* 0x000fe200078e02ff */
[C---:B------:R-:W-:Y:S02]  /*2080*/  ISETP.GE.AND P0, PT, R7.reuse, R19, PT ;  /* 0x000000130700720c */ /* 0x040fe40003f06270 */
[----:B------:R-:W-:Y:S02]  /*2090*/  IADD3 R19, PT, PT, -R7, RZ, RZ ;  /* 0x000000ff07137210 */ /* 0x000fe40007ffe1ff */
[----:B------:R-:W-:Y:S01]  /*20a0*/  ISETP.GE.OR P0, PT, R9, R8, P0 ;  /* 0x000000080900720c */ /* 0x000fe20000706670 */
[----:B------:R-:W-:-:S04]  /*20b0*/  IMAD.HI.U32 R8, R7, R4, RZ ;  /* 0x0000000407087227 */ /* 0x000fc800078e00ff */
[----:B------:R-:W-:Y:S01]  /*20c0*/  IMAD R10, R6, R19, R10 ;  /* 0x00000013060a7224 */ /* 0x000fe200078e020a */
[----:B------:R-:W-:-:S04]  /*20d0*/  SHF.R.U32.HI R8, RZ, R5, R8 ;  /* 0x00000005ff087219 */ /* 0x000fc80000011608 */
[----:B------:R-:W-:-:S03]  /*20e0*/  SEL R8, R7, R8, !P3 ;  /* 0x0000000807087207 */ /* 0x000fc60005800000 */
[----:B------:R-:W-:-:S04]  /*20f0*/  @!P0 IMAD.HI.U32 R18, R9, R4, RZ ;  /* 0x0000000409128227 */ /* 0x000fc800078e00ff */
[----:B------:R-:W-:Y:S01]  /*2100*/  IMAD.MOV R4, RZ, RZ, -R8 ;  /* 0x000000ffff047224 */ /* 0x000fe200078e0a08 */
[----:B------:R-:W-:-:S03]  /*2110*/  @!P0 SHF.R.U32.HI R18, RZ, R5, R18 ;  /* 0x00000005ff128219 */ /* 0x000fc60000011612 */
[----:B------:R-:W-:Y:S01]  /*2120*/  IMAD R4, R2, R4, R7 ;  /* 0x0000000402047224 */ /* 0x000fe200078e0207 */
        /* <DEDUP_REMOVED lines=9> */
.L_x_32:
[----:B------:R-:W1:Y:S02]  /*21c0*/  LDCU UR8, c[0x0][0xd30] ;  /* 0x0001a600ff0877ac */ /* 0x000e640008000800 */
[----:B-1----:R-:W-:-:S09]  /*21d0*/  UISETP.NE.AND UP0, UPT, UR8, 0x1, UPT ;  /* 0x000000010800788c */ /* 0x002fd2000bf05270 */
        /* <DEDUP_REMOVED lines=16> */
[----:B------:R-:W-:-:S07]  /*22e0*/  IMAD R10, R5, R4, R10 ;  /* 0x00000004050a7224 */ /* 0x000fce00078e020a */
.L_x_33:
[----:B------:R-:W-:Y:S01]  /*22f0*/  VIADD R16, R16, 0x1 ;  /* 0x0000000110107836 */ /* 0x000fe20000000000 */
[----:B------:R-:W-:Y:S01]  /*2300*/  PLOP3.LUT P1, PT, PT, PT, PT, 0x80, 0x8 ;  /* 0x000000000008781c */ /* 0x000fe20003f2f070 */
[----:B------:R-:W-:Y:S02]  /*2310*/  IMAD.IADD R21, R13, 0x1, R58 ;  /* 0x000000010d157824 */ /* 0x000fe400078e023a */
[----:B------:R-:W-:Y:S01]  /*2320*/  IMAD.IADD R20, R10, 0x1, R51 ;  /* 0x000000010a147824 */ /* 0x000fe200078e0233 */
[----:B------:R-:W-:-:S04]  /*2330*/  ISETP.NE.AND P0, PT, R16, 0x2, PT ;  /* 0x000000021000780c */ /* 0x000fc80003f05270 */
[----:B------:R-:W-:Y:S02]  /*2340*/  SEL R4, RZ, 0x1, P0 ;  /* 0x00000001ff047807 */ /* 0x000fe40000000000 */
[----:B------:R-:W-:Y:S02]  /*2350*/  SEL R16, R16, RZ, P0 ;  /* 0x000000ff10107207 */ /* 0x000fe40000000000 */
[----:B------:R-:W-:Y:S01]  /*2360*/  LOP3.LUT R15, R15, R4, RZ, 0x3c, !PT ;  /* 0x000000040f0f7212 */ /* 0x000fe200078e3cff */
[----:B------:R-:W-:Y:S06]  /*2370*/  @P2 BRA `(.L_x_34) ;  /* 0xfffffff400182947 */ /* 0x000fec000383ffff */
[----:B------:R-:W-:Y:S01]  /*2380*/  UIADD3 UR6, UPT, UPT, UR6, 0x68, URZ ;  /* 0x0000006806067890 */ /* 0x000fe2000fffe0ff */
[----:B------:R-:W-:-:S03]  /*2390*/  SHF.L.U32 R3, R17, 0x1f, RZ ;  /* 0x0000001f11037819 */ /* 0x000fc600000006ff */
[----:B------:R-:W-:-:S09]  /*23a0*/  ULEA UR4, UR15, UR6, 0x3 ;  /* 0x000000060f047291 */ /* 0x000fd2000f8e18ff */
[----:B------:R-:W1:Y:S02]  /*23b0*/  SYNCS.PHASECHK.TRANS64.TRYWAIT P0, [UR4], R3 ;  /* 0x00000003ff0075a7 */ /* 0x000e640008001104 */
[----:B-1----:R-:W-:Y:S05]  /*23c0*/  @!P0 BRA `(.L_x_35) ;  /* 0x0000006c00b08947 */ /* 0x002fea0003800000 */
.L_x_153:
[----:B------:R-:W-:-:S04]  /*23d0*/  UIADD3 UR5, UPT, UPT, UR15, 0x1, URZ ;  /* 0x000000010f057890 */ /* 0x000fc8000fffe0ff */
[----:B------:R-:W-:-:S04]  /*23e0*/  UISETP.NE.AND UP0, UPT, UR5, 0xd, UPT ;  /* 0x0000000d0500788c */ /* 0x000fc8000bf05270 */
[----:B------:R-:W-:Y:S02]  /*23f0*/  USEL UR7, URZ, 0x1, UP0 ;  /* 0x00000001ff077887 */ /* 0x000fe40008000000 */
[----:B------:R-:W-:-:S04]  /*2400*/  USEL UR5, UR5, URZ, UP0 ;  /* 0x000000ff05057287 */ /* 0x000fc80008000000 */
[----:B------:R-:W-:Y:S01]  /*2410*/  ULEA UR4, UR5, UR6, 0x3 ;  /* 0x0000000605047291 */ /* 0x000fe2000f8e18ff */
[----:B------:R-:W-:-:S04]  /*2420*/  LOP3.LUT R2, R17, UR7, RZ, 0x3c, !PT ;  /* 0x0000000711027c12 */ /* 0x000fc8000f8e3cff */
[----:B-1----:R-:W-:-:S04]  /*2430*/  SHF.L.U32 R3, R2, 0x1f, RZ ;  /* 0x0000001f02037819 */ /* 0x002fc800000006ff */
[----:B------:R-:W1:Y:S02]  /*2440*/  SYNCS.PHASECHK.TRANS64.TRYWAIT P0, [UR4], R3 ;  /* 0x00000003ff0075a7 */ /* 0x000e640008001104 */
[----:B-1----:R-:W-:Y:S05]  /*2450*/  @!P0 BRA `(.L_x_36) ;  /* 0x0000006c00a48947 */ /* 0x002fea0003800000 */
.L_x_155:
        /* <DEDUP_REMOVED lines=9> */
.L_x_157:
        /* <DEDUP_REMOVED lines=9> */
.L_x_159:
        /* <DEDUP_REMOVED lines=9> */
.L_x_161:
        /* <DEDUP_REMOVED lines=9> */
.L_x_163:
        /* <DEDUP_REMOVED lines=9> */
.L_x_165:
        /* <DEDUP_REMOVED lines=9> */
.L_x_167:
        /* <DEDUP_REMOVED lines=9> */
.L_x_169:
        /* <DEDUP_REMOVED lines=9> */
.L_x_171:
        /* <DEDUP_REMOVED lines=9> */
.L_x_173:
        /* <DEDUP_REMOVED lines=9> */
.L_x_175:
[----:B------:R-:W-:-:S04]  /*2a00*/  UIADD3 UR5, UPT, UPT, UR5, 0x1, URZ ;  /* 0x0000000105057890 */ /* 0x000fc8000fffe0ff */
[----:B------:R-:W-:-:S04]  /*2a10*/  UISETP.NE.AND UP0, UPT, UR5, 0xd, UPT ;  /* 0x0000000d0500788c */ /* 0x000fc8000bf05270 */
[----:B------:R-:W-:Y:S02]  /*2a20*/  USEL UR4, URZ, 0x1, UP0 ;  /* 0x00000001ff047887 */ /* 0x000fe40008000000 */
[----:B------:R-:W-:-:S04]  /*2a30*/  USEL UR5, UR5, URZ, UP0 ;  /* 0x000000ff05057287 */ /* 0x000fc80008000000 */
[----:B------:R-:W-:Y:S01]  /*2a40*/  ULEA UR5, UR5, UR6, 0x3 ;  /* 0x0000000605057291 */ /* 0x000fe2000f8e18ff */
[----:B-1----:R-:W-:-:S04]  /*2a50*/  LOP3.LUT R3, R2, UR4, RZ, 0x3c, !PT ;  /* 0x0000000402037c12 */ /* 0x002fc8000f8e3cff */
[----:B------:R-:W-:Y:S01]  /*2a60*/  SHF.L.U32 R3, R3, 0x1f, RZ ;  /* 0x0000001f03037819 */ /* 0x000fe200000006ff */
[----:B----4-:R-:W-:-:S07]  /*2a70*/  IMAD.U32 R0, RZ, RZ, UR5 ;  /* 0x00000005ff007e24 */ /* 0x010fce000f8e00ff */
.L_x_47:
[----:B-1----:R1:W2:Y:S02]  /*2a80*/  SYNCS.PHASECHK.TRANS64.TRYWAIT P0, [R0+URZ], R3 ;  /* 0x00000003000075a7 */ /* 0x0022a400080011ff */
[----:B--2---:R-:W-:Y:S05]  /*2a90*/  @!P0 NANOSLEEP.SYNCS 0x989680 ;  /* 0x009896800000895d */ /* 0x004fea0003900000 */
[----:B------:R-:W2:Y:S02]  /*2aa0*/  @!P0 SYNCS.PHASECHK.TRANS64 P0, [R0+URZ], R3 ;  /* 0x00000003000085a7 */ /* 0x000ea400080010ff */
[----:B--2---:R-:W-:Y:S05]  /*2ab0*/  @P0 EXIT ;  /* 0x000000000000094d */ /* 0x004fea0003800000 */
[----:B------:R-:W-:Y:S05]  /*2ac0*/  BRA `(.L_x_47) ;  /* 0xfffffffc00ec7947 */ /* 0x000fea000383ffff */
.L_x_23:
[----:B------:R-:W-:-:S04]  /*2ad0*/  UISETP.NE.AND UP1, UPT, UR37, URZ, UPT ;  /* 0x000000ff2500728c */ /* 0x000fc8000bf25270 */
[----:B------:R-:W-:-:S09]  /*2ae0*/  UISETP.NE.OR UP1, UPT, UR10, 0x1, UP1 ;  /* 0x000000010a00788c */ /* 0x000fd20008f25670 */
[----:B------:R-:W-:Y:S05]  /*2af0*/  BRA.U UP1, `(.L_x_48) ;  /* 0x0000000501487547 */ /* 0x000fea000b800000 */
[----:B------:R-:W-:Y:S01]  /*2b00*/  ISETP.GE.U32.AND P2, PT, R3, 0x2, PT ;  /* 0x000000020300780c */ /* 0x000fe20003f46070 */
[----:B------:R-:W-:Y:S01]  /*2b10*/  IMAD.MOV.U32 R12, RZ, RZ, 0x1 ;  /* 0x00000001ff0c7424 */ /* 0x000fe200078e00ff */
[----:B------:R-:W-:Y:S02]  /*2b20*/  CS2R R10, SRZ ;  /* 0x00000000000a7805 */ /* 0x000fe4000001ff00 */
[----:B------:R-:W-:Y:S01]  /*2b30*/  CS2R R8, SRZ ;  /* 0x0000000000087805 */ /* 0x000fe2000001ff00 */
[----:B------:R-:W-:Y:S01]  /*2b40*/  UMOV UR4, 0x400 ;  /* 0x0000040000047882 */ /* 0x000fe20000000000 */
[----:B------:R-:W-:Y:S01]  /*2b50*/  UMOV UR6, URZ ;  /* 0x000000ff00067c82 */ /* 0x000fe20008000000 */
[----:B------:R-:W-:-:S12]  /*2b60*/  ULEA UR37, UR37, UR4, 0x18 ;  /* 0x0000000425257291 */ /* 0x000fd8000f8ec0ff */
.L_x_52:
[----:B------:R-:W-:Y:S02]  /*2b70*/  LEA R0, R8, UR37, 0x3 ;  /* 0x0000002508007c11 */ /* 0x000fe4000f8e18ff */
[----:B------:R-:W-:-:S03]  /*2b80*/  SHF.L.U32 R5, R9, 0x1f, RZ ;  /* 0x0000001f09057819 */ /* 0x000fc600000006ff */
[----:B------:R-:W-:Y:S01]  /*2b90*/  VIADD R4, R0, 0x170 ;  /* 0x0000017000047836 */ /* 0x000fe20000000000 */
[----:B------:R-:W1:Y:S02]  /*2ba0*/  SYNCS.PHASECHK.TRANS64.TRYWAIT P0, [R0+URZ+0x160], R5 ;  /* 0x00016005000075a7 */ /* 0x000e6400080011ff */
[----:B-1----:R-:W-:Y:S05]  /*2bb0*/  @!P0 BRA `(.L_x_49) ;  /* 0x0000006800d48947 */ /* 0x002fea0003800000 */
.L_x_176:
[----:B------:R-:W-:Y:S01]  /*2bc0*/  ULEA UR5, UR6, UR37, 0x3 ;  /* 0x0000002506057291 */ /* 0x000fe2000f8e18ff */
[----:B------:R-:W-:Y:S01]  /*2bd0*/  PRMT R4, RZ, 0x654, R4 ;  /* 0x00000654ff047816 */ /* 0x000fe20000000004 */
[----:B-1----:R-:W-:Y:S01]  /*2be0*/  @!P2 IMAD.MOV.U32 R5, RZ, RZ, 0x10 ;  /* 0x00000010ff05a424 */ /* 0x002fe200078e00ff */
[----:B------:R-:W-:Y:S01]  /*2bf0*/  SHF.L.U32 R7, R12, 0x1f, RZ ;  /* 0x0000001f0c077819 */ /* 0x000fe200000006ff */
[----:B------:R-:W-:Y:S01]  /*2c00*/  UIADD3 UR4, UPT, UPT, UR5, 0x120, URZ ;  /* 0x0000012005047890 */ /* 0x000fe2000fffe0ff */
[----:B------:R1:W-:Y:S05]  /*2c10*/  SYNCS.ARRIVE.TRANS64.RED.A1T0 RZ, [R4+URZ], RZ ;  /* 0x000000ff04ff79a7 */ /* 0x0003ea00081004ff */
[----:B------:R-:W-:Y:S01]  /*2c20*/  IMAD.U32 R0, RZ, RZ, UR4 ;  /* 0x00000004ff007e24 */ /* 0x000fe2000f8e00ff */
[----:B------:R-:W2:Y:S04]  /*2c30*/  SYNCS.PHASECHK.TRANS64.TRYWAIT P0, [UR5+0x130], R7 ;  /* 0x00013007ff0075a7 */ /* 0x000ea80008001105 */
[----:B------:R-:W-:Y:S01]  /*2c40*/  PRMT R13, R3, 0x654, R0 ;  /* 0x00000654030d7816 */ /* 0x000fe20000000000 */
[----:B-12---:R-:W-:Y:S06]  /*2c50*/  @!P0 BRA `(.L_x_50) ;  /* 0x0000006800c08947 */ /* 0x006fec0003800000 */
.L_x_178:
[----:B------:R-:W-:Y:S01]  /*2c60*/  ULEA UR4, UR6, UR37, 0x4 ;  /* 0x0000002506047291 */ /* 0x000fe2000f8e20ff */
[----:B------:R-:W-:Y:S01]  /*2c70*/  SEL R2, R13, R2, !P2 ;  /* 0x000000020d027207 */ /* 0x000fe20005000000 */
[----:B------:R-:W-:Y:S01]  /*2c80*/  UIADD3 UR5, UPT, UPT, UR5, 0x120, URZ ;  /* 0x0000012005057890 */ /* 0x000fe2000fffe0ff */
[----:B-1----:R-:W-:Y:S01]  /*2c90*/  LEA R0, R11, UR37, 0x3 ;  /* 0x000000250b007c11 */ /* 0x002fe2000f8e18ff */
[----:B------:R-:W-:Y:S01]  /*2ca0*/  UIADD3 UR4, UPT, UPT, UR4, 0x190, URZ ;  /* 0x0000019004047890 */ /* 0x000fe2000fffe0ff */
[----:B------:R1:W-:Y:S01]  /*2cb0*/  @!P2 SYNCS.ARRIVE.TRANS64.RED RZ, [R2+URZ], R5 ;  /* 0x0000000502ffa9a7 */ /* 0x0003e200080004ff */
[----:B------:R-:W-:Y:S01]  /*2cc0*/  UIADD3 UR6, UPT, UPT, UR6, 0x1, URZ ;  /* 0x0000000106067890 */ /* 0x000fe2000fffe0ff */
[----:B------:R-:W-:-:S03]  /*2cd0*/  VIADD R8, R8, 0x1 ;  /* 0x0000000108087836 */ /* 0x000fc60000000000 */
[----:B------:R-:W-:Y:S02]  /*2ce0*/  UISETP.NE.AND UP0, UPT, UR6, 0x2, UPT ;  /* 0x000000020600788c */ /* 0x000fe4000bf05270 */
[----:B------:R-:W-:Y:S01]  /*2cf0*/  ISETP.NE.AND P0, PT, R8, 0x2, PT ;  /* 0x000000020800780c */ /* 0x000fe20003f05270 */
[----:B------:R-:W-:Y:S06]  /*2d00*/  UGETNEXTWORKID.BROADCAST [UR4], [UR5] ;  /* 0x00000000040073ca */ /* 0x000fec0008000100 */
[----:B------:R-:W-:Y:S02]  /*2d10*/  USEL UR4, URZ, 0x1, UP0 ;  /* 0x00000001ff047887 */ /* 0x000fe40008000000 */
[----:B------:R-:W-:-:S04]  /*2d20*/  USEL UR6, UR6, URZ, UP0 ;  /* 0x000000ff06067287 */ /* 0x000fc80008000000 */
[----:B------:R-:W-:Y:S02]  /*2d30*/  LOP3.LUT R12, R12, UR4, RZ, 0x3c, !PT ;  /* 0x000000040c0c7c12 */ /* 0x000fe4000f8e3cff */
[----:B-1----:R-:W-:-:S04]  /*2d40*/  SHF.L.U32 R5, R10, 0x1f, RZ ;  /* 0x0000001f0a057819 */ /* 0x002fc800000006ff */
[----:B------:R-:W1:Y:S02]  /*2d50*/  SYNCS.PHASECHK.TRANS64.TRYWAIT P1, [R0+URZ+0x120], R5 ;  /* 0x00012005000075a7 */ /* 0x000e6400080211ff */
[----:B-1----:R-:W-:Y:S05]  /*2d60*/  @!P1 BRA `(.L_x_51) ;  /* 0x0000006800949947 */ /* 0x002fea0003800000 */
.L_x_179:
[C---:B------:R-:W-:Y:S01]  /*2d70*/  LEA R4, R11.reuse, UR37, 0x4 ;  /* 0x000000250b047c11 */ /* 0x040fe2000f8e20ff */
[----:B-1----:R-:W-:Y:S01]  /*2d80*/  VIADD R0, R0, 0x130 ;  /* 0x0000013000007836 */ /* 0x002fe20000000000 */
[----:B------:R-:W-:Y:S01]  /*2d90*/  SEL R8, R8, RZ, P0 ;  /* 0x000000ff08087207 */ /* 0x000fe20000000000 */
[----:B------:R-:W-:-:S03]  /*2da0*/  VIADD R11, R11, 0x1 ;  /* 0x000000010b0b7836 */ /* 0x000fc60000000000 */
[----:B------:R-:W1:Y:S01]  /*2db0*/  LDS.128 R4, [R4+0x190] ;  /* 0x0001900004047984 */ /* 0x000e620000000c00 */
[----:B------:R-:W-:Y:S02]  /*2dc0*/  PRMT R0, RZ, 0x654, R0 ;  /* 0x00000654ff007816 */ /* 0x000fe40000000000 */
[C---:B------:R-:W-:Y:S01]  /*2dd0*/  ISETP.NE.AND P1, PT, R11.reuse, 0x2, PT ;  /* 0x000000020b00780c */ /* 0x040fe20003f25270 */
[----:B------:R-:W-:Y:S01]  /*2de0*/  @!PT LDS RZ, [RZ] ;  /* 0x00000000fffff984 */ /* 0x000fe20000000800 */
[----:B------:R-:W-:Y:S01]  /*2df0*/  @!PT LDS RZ, [RZ] ;  /* 0x00000000fffff984 */ /* 0x000fe20000000800 */
[----:B------:R-:W-:Y:S01]  /*2e00*/  @!PT LDS RZ, [RZ] ;  /* 0x00000000fffff984 */ /* 0x000fe20000000800 */
[----:B------:R-:W-:Y:S01]  /*2e10*/  @!PT LDS RZ, [RZ] ;  /* 0x00000000fffff984 */ /* 0x000fe20000000800 */
[----:B------:R2:W-:Y:S06]  /*2e20*/  MEMBAR.ALL.CTA ;  /* 0x0000000000007992 */ /* 0x0005ec0000008000 */
[----:B--2---:R-:W2:Y:S01]  /*2e30*/  FENCE.VIEW.ASYNC.S ;  /* 0x00000000000073c6 */ /* 0x004ea20000000000 */
[----:B------:R-:W-:Y:S01]  /*2e40*/  SEL R11, R11, RZ, P1 ;  /* 0x000000ff0b0b7207 */ /* 0x000fe20000800000 */
[----:B--2---:R2:W-:Y:S01]  /*2e50*/  SYNCS.ARRIVE.TRANS64.RED.A1T0 RZ, [R0+URZ], RZ ;  /* 0x000000ff00ff79a7 */ /* 0x0045e200081004ff */
[----:B-1----:R-:W-:-:S02]  /*2e60*/  LOP3.LUT P3, RZ, R6, 0x1, RZ, 0xc0, !PT ;  /* 0x0000000106ff7812 */ /* 0x002fc4000786c0ff */
[----:B------:R-:W-:-:S04]  /*2e70*/  SEL R5, RZ, 0x1, P1 ;  /* 0x00000001ff057807 */ /* 0x000fc80000800000 */
[----:B------:R-:W-:Y:S02]  /*2e80*/  LOP3.LUT R10, R10, R5, RZ, 0x3c, !PT ;  /* 0x000000050a0a7212 */ /* 0x000fe400078e3cff */
[----:B--2---:R-:W-:-:S04]  /*2e90*/  SEL R0, RZ, 0x1, P0 ;  /* 0x00000001ff007807 */ /* 0x004fc80000000000 */
[----:B------:R-:W-:Y:S01]  /*2ea0*/  LOP3.LUT R9, R9, R0, RZ, 0x3c, !PT ;  /* 0x0000000009097212 */ /* 0x000fe200078e3cff */
[----:B------:R-:W-:Y:S06]  /*2eb0*/  @P3 BRA `(.L_x_52) ;  /* 0xfffffffc002c3947 */ /* 0x000fec000383ffff */
[----:B------:R-:W-:Y:S01]  /*2ec0*/  ULEA UR5, UR6, UR37, 0x3 ;  /* 0x0000002506057291 */ /* 0x000fe2000f8e18ff */
[----:B------:R-:W-:-:S08]  /*2ed0*/  SHF.L.U32 R3, R12, 0x1f, RZ ;  /* 0x0000001f0c037819 */ /* 0x000fd000000006ff */
[----:B------:R-:W1:Y:S02]  /*2ee0*/  SYNCS.PHASECHK.TRANS64 P0, [UR5+0x130], R3 ;  /* 0x00013003ff0075a7 */ /* 0x000e640008001005 */
[----:B-1----:R-:W-:Y:S05]  /*2ef0*/  @P0 BRA `(.L_x_53) ;  /* 0x0000000000080947 */ /* 0x002fea0003800000 */
[----:B------:R-:W1:Y:S02]  /*2f00*/  SYNCS.PHASECHK.TRANS64.TRYWAIT P0, [UR5+0x130], R3 ;  /* 0x00013003ff0075a7 */ /* 0x000e640008001105 */
[----:B-1----:R-:W-:Y:S05]  /*2f10*/  @!P0 BRA `(.L_x_54) ;  /* 0x00000068003c8947 */ /* 0x002fea0003800000 */
.L_x_53:
[----:B------:R-:W-:-:S04]  /*2f20*/  UIADD3 UR4, UPT, UPT, UR6, 0x1, URZ ;  /* 0x0000000106047890 */ /* 0x000fc8000fffe0ff */
[----:B------:R-:W-:-:S04]  /*2f30*/  UISETP.NE.AND UP0, UPT, UR4, 0x2, UPT ;  /* 0x000000020400788c */ /* 0x000fc8000bf05270 */
[----:B------:R-:W-:Y:S02]  /*2f40*/  USEL UR7, URZ, 0x1, UP0 ;  /* 0x00000001ff077887 */ /* 0x000fe40008000000 */
[----:B------:R-:W-:-:S04]  /*2f50*/  USEL UR4, UR4, URZ, UP0 ;  /* 0x000000ff04047287 */ /* 0x000fc80008000000 */
[----:B------:R-:W-:Y:S01]  /*2f60*/  ULEA UR4, UR4, UR37, 0x3 ;  /* 0x0000002504047291 */ /* 0x000fe2000f8e18ff */
[----:B-1----:R-:W-:-:S04]  /*2f70*/  LOP3.LUT R3, R12, UR7, RZ, 0x3c, !PT ;  /* 0x000000070c037c12 */ /* 0x002fc8000f8e3cff */
[----:B------:R-:W-:-:S04]  /*2f80*/  SHF.L.U32 R0, R3, 0x1f, RZ ;  /* 0x0000001f03007819 */ /* 0x000fc800000006ff */
[----:B------:R-:W1:Y:S02]  /*2f90*/  SYNCS.PHASECHK.TRANS64 P0, [UR4+0x130], R0 ;  /* 0x00013000ff0075a7 */ /* 0x000e640008001004 */
[----:B-1----:R-:W-:Y:S05]  /*2fa0*/  @P0 EXIT ;  /* 0x000000000000094d */ /* 0x002fea0003800000 */
[----:B------:R-:W-:Y:S02]  /*2fb0*/  SHF.L.U32 R3, R3, 0x1f, RZ ;  /* 0x0000001f03037819 */ /* 0x000fe400000006ff */
[----:B------:R-:W-:-:S07]  /*2fc0*/  MOV R0, UR4 ;  /* 0x0000000400007c02 */ /* 0x000fce0008000f00 */
.L_x_55:
[----:B-1----:R1:W2:Y:S02]  /*2fd0*/  SYNCS.PHASECHK.TRANS64.TRYWAIT P0, [R0+URZ+0x130], R3 ;  /* 0x00013003000075a7 */ /* 0x0022a400080011ff */
[----:B--2---:R-:W-:Y:S05]  /*2fe0*/  @!P0 NANOSLEEP.SYNCS 0x989680 ;  /* 0x009896800000895d */ /* 0x004fea0003900000 */
[----:B------:R-:W2:Y:S02]  /*2ff0*/  @!P0 SYNCS.PHASECHK.TRANS64 P0, [R0+URZ+0x130], R3 ;  /* 0x00013003000085a7 */ /* 0x000ea400080010ff */
[----:B--2---:R-:W-:Y:S05]  /*3000*/  @P0 EXIT ;  /* 0x000000000000094d */ /* 0x004fea0003800000 */
[----:B------:R-:W-:Y:S05]  /*3010*/  BRA `(.L_x_55) ;  /* 0xfffffffc00ec7947 */ /* 0x000fea000383ffff */
.L_x_48:
[----:B------:R-:W-:Y:S05]  /*3020*/  BRA.U UP4, `(.L_x_56) ;  /* 0x0000001104c07547 */ /* 0x000fea000b800000 */
[----:B------:R-:W-:Y:S01]  /*3030*/  UMOV UR6, 0x40 ;  /* 0x0000004000067882 */ /* 0x000fe20000000000 */
[----:B------:R-:W-:Y:S01]  /*3040*/  NOP ;  /* 0x0000000000007918 */ /* 0x000fe20000000000 */
[----:B------:R-:W-:Y:S01]  /*3050*/  ULEA UR6, UR37, UR6, 0x18 ;  /* 0x0000000625067291 */ /* 0x000fe2000f8ec0ff */
[----:B------:R-:W-:Y:S02]  /*3060*/  UMOV UR7, 0x400 ;  /* 0x0000040000077882 */ /* 0x000fe40000000000 */
[----:B------:R-:W-:-:S06]  /*3070*/  ULEA UR37, UR37, UR7, 0x18 ;  /* 0x0000000725257291 */ /* 0x000fcc000f8ec0ff */
[----:B------:R-:W1:Y:S02]  /*3080*/  LDS.U8 R2, [UR6+0x1c] ;  /* 0x00001c06ff027984 */ /* 0x000e640008000000 */
[----:B-1----:R-:W-:-:S13]  /*3090*/  ISETP.NE.AND P0, PT, R2, RZ, PT ;  /* 0x000000ff0200720c */ /* 0x002fda0003f05270 */
[----:B------:R-:W-:Y:S05]  /*30a0*/  @P0 BRA `(.L_x_57) ;  /* 0x0000000400080947 */ /* 0x000fea0003800000 */
[----:B------:R-:W-:Y:S02]  /*30b0*/  UISETP.NE.U32.AND UP0, UPT, UR4, 0x1, UPT ;  /* 0x000000010400788c */ /* 0x000fe4000bf05070 */
[----:B------:R-:W-:-:S07]  /*30c0*/  UIADD3 UR8, UPT, UPT, UR6, 0x8, URZ ;  /* 0x0000000806087890 */ /* 0x000fce000fffe0ff */
[----:B------:R-:W-:Y:S05]  /*30d0*/  BRA.U !UP0, `(.L_x_58) ;  /* 0x00000001089c7547 */ /* 0x000fea000b800000 */
[----:B------:R-:W-:Y:S01]  /*30e0*/  ELECT P0, URZ, PT ;  /* 0x0000000000ff782f */ /* 0x000fe20003800000 */
[----:B------:R-:W-:-:S12]  /*30f0*/  BSSY B0, `(.L_x_58) ;  /* 0x0000025000007945 */ /* 0x000fd80003800000 */
[----:B------:R-:W-:Y:S05]  /*3100*/  @!P0 BRA `(.L_x_59) ;  /* 0x00000000008c8947 */ /* 0x000fea0003800000 */
[----:B------:R-:W-:-:S05]  /*3110*/  UMOV UR7, 0x10 ;  /* 0x0000001000077882 */ /* 0x000fca0000000000 */
[----:B------:R-:W-:Y:S04]  /*3120*/  DEPBAR.LE SB1, 0x36 ;  /* 0x00009d800000791a */ /* 0x000fe80000000000 */
[----:B------:R-:W1:Y:S02]  /*3130*/  UTCATOMSWS.2CTA.FIND_AND_SET.ALIGN UP1, UR7, UR7 ;  /* 0x00000007000775e3 */ /* 0x000e640008220800 */
[----:B-1----:R-:W-:Y:S01]  /*3140*/  MOV R9, UR7 ;  /* 0x0000000700097c02 */ /* 0x002fe20008000f00 */
[----:B------:R-:W-:Y:S06]  /*3150*/  BRA.U UP1, `(.L_x_60) ;  /* 0x0000000101187547 */ /* 0x000fec000b800000 */
.L_x_61:
[----:B------:R-:W-:Y:S05]  /*3160*/  NANOSLEEP 0x64 ;  /* 0x000000640000795d */ /* 0x000fea0003800000 */
[----:B------:R-:W-:-:S05]  /*3170*/  UMOV UR7, 0x10 ;  /* 0x0000001000077882 */ /* 0x000fca0000000000 */
[----:B------:R-:W-:Y:S04]  /*3180*/  DEPBAR.LE SB1, 0x36 ;  /* 0x00009d800000791a */ /* 0x000fe80000000000 */
[----:B------:R-:W1:Y:S02]  /*3190*/  UTCATOMSWS.2CTA.FIND_AND_SET.ALIGN UP1, UR7, UR7 ;  /* 0x00000007000775e3 */ /* 0x000e640008220800 */
[----:B-1----:R-:W-:Y:S01]  /*31a0*/  MOV R9, UR7 ;  /* 0x0000000700097c02 */ /* 0x002fe20008000f00 */
[----:B------:R-:W-:Y:S05]  /*31b0*/  BRA.U !UP1, `(.L_x_61) ;  /* 0xfffffffd09e87547 */ /* 0x000fea000b83ffff */
.L_x_60:
[----:B------:R-:W1:Y:S01]  /*31c0*/  LDS R5, [UR6+0x10] ;  /* 0x00001006ff057984 */ /* 0x000e620008000800 */
[----:B------:R-:W-:Y:S01]  /*31d0*/  IMAD.U32 R3, RZ, RZ, UR37 ;  /* 0x00000025ff037e24 */ /* 0x000fe2000f8e00ff */
[----:B------:R-:W-:-:S03]  /*31e0*/  MOV R2, UR5 ;  /* 0x0000000500027c02 */ /* 0x000fc60008000f00 */
[----:B------:R-:W-:Y:S01]  /*31f0*/  VIADD R3, R3, 0x1b0 ;  /* 0x000001b003037836 */ /* 0x000fe20000000000 */
[----:B-1----:R-:W-:-:S04]  /*3200*/  SHF.L.U32 R5, R5, 0x1f, RZ ;  /* 0x0000001f05057819 */ /* 0x002fc800000006ff */
[----:B------:R-:W1:Y:S02]  /*3210*/  SYNCS.PHASECHK.TRANS64.TRYWAIT P0, [UR6+0x8], R5 ;  /* 0x00000805ff0075a7 */ /* 0x000e640008001106 */
[----:B-1----:R-:W-:Y:S05]  /*3220*/  @P0 BRA `(.L_x_62) ;  /* 0x0000000000080947 */ /* 0x002fea0003800000 */
[----:B------:R-:W1:Y:S02]  /*3230*/  SYNCS.PHASECHK.TRANS64.TRYWAIT P0, [UR6+0x8], R5 ;  /* 0x00000805ff0075a7 */ /* 0x000e640008001106 */
[----:B-1----:R-:W-:Y:S05]  /*3240*/  @!P0 BRA `(.L_x_63) ;  /* 0x0000006400888947 */ /* 0x002fea0003800000 */
.L_x_62:
[----:B-1----:R-:W-:Y:S01]  /*3250*/  HFMA2 R4, -RZ, RZ, 0, 5.9604644775390625e-08 ;  /* 0x00000001ff047431 */ /* 0x002fe200000001ff */
[----:B------:R-:W-:Y:S01]  /*3260*/  UPRMT UR7, UR5, 0x654, UR8 ;  /* 0x0000065405077896 */ /* 0x000fe20008000008 */
[----:B------:R-:W-:Y:S01]  /*3270*/  IMAD.MOV.U32 R6, RZ, RZ, 0xffff ;  /* 0x0000ffffff067424 */ /* 0x000fe200078e00ff */
[----:B------:R-:W-:Y:S01]  /*3280*/  PRMT R2, R2, 0x654, R3 ;  /* 0x0000065402027816 */ /* 0x000fe20000000003 */
[----:B------:R-:W-:Y:S02]  /*3290*/  IMAD.MOV.U32 R5, RZ, RZ, 0x4 ;  /* 0x00000004ff057424 */ /* 0x000fe400078e00ff */
[----:B------:R-:W-:Y:S01]  /*32a0*/  IMAD.SHL.U32 R8, R9, 0x20, RZ ;  /* 0x0000002009087824 */ /* 0x000fe200078e00ff */
[----:B------:R-:W-:Y:S02]  /*32b0*/  MOV R3, UR7 ;  /* 0x0000000700037c02 */ /* 0x000fe40008000f00 */
[-C--:B------:R-:W-:Y:S01]  /*32c0*/  SHF.L.U32 R7, R6, R9.reuse, RZ ;  /* 0x0000000906077219 */ /* 0x080fe200000006ff */
[----:B------:R1:W-:Y:S01]  /*32d0*/  SYNCS.ARRIVE.TRANS64.RED RZ, [UR7], R5 ;  /* 0x00000005ffff79a7 */ /* 0x0003e20008000407 */
[----:B------:R-:W-:Y:S01]  /*32e0*/  SHF.L.U32 R6, R4, R9, RZ ;  /* 0x0000000904067219 */ /* 0x000fe200000006ff */
[----:B------:R1:W-:Y:S04]  /*32f0*/  STS [UR37+0x1b0], R8 ;  /* 0x0001b008ff007988 */ /* 0x0003e80008000825 */
[----:B------:R1:W-:Y:S04]  /*3300*/  STAS [R2.64], R9 ;  /* 0x0000000902007dbd */ /* 0x0003e8000c0008ff */
[----:B------:R1:W-:Y:S04]  /*3310*/  ATOMS.OR RZ, [UR6+0x14], R7 ;  /* 0x00001407ffff798c */ /* 0x0003e8000b000006 */
[----:B------:R1:W-:Y:S04]  /*3320*/  ATOMS.OR RZ, [UR6+0x18], R6 ;  /* 0x00001806ffff798c */ /* 0x0003e8000b000006 */
[----:B------:R1:W-:Y:S02]  /*3330*/  ATOMS.XOR RZ, [UR6+0x10], R4 ;  /* 0x00001004ffff798c */ /* 0x0003e4000b800006 */
.L_x_59:
[----:B------:R-:W-:Y:S05]  /*3340*/  BSYNC B0 ;  /* 0x0000000000007941 */ /* 0x000fea0003800000 */
.L_x_58:
[----:B------:R-:W-:Y:S05]  /*3350*/  BRA.U UP0, `(.L_x_64) ;  /* 0x00000001006c7547 */ /* 0x000fea000b800000 */
[----:B------:R-:W-:-:S03]  /*3360*/  UMOV UR7, 0xffffffff ;  /* 0xffffffff00077882 */ /* 0x000fc60000000000 */
[----:B------:R-:W-:Y:S05]  /*3370*/  BRA.DIV UR7, `(.L_x_65) ;  /* 0x0000006607547947 */ /* 0x000fea000b800000 */
[----:B------:R-:W-:-:S13]  /*3380*/  ELECT P6, URZ, PT ;  /* 0x0000000000ff782f */ /* 0x000fda00038c0000 */
.L_x_183:
[----:B------:R-:W-:Y:S05]  /*3390*/  @!P6 BRA `(.L_x_64) ;  /* 0x00000000005ce947 */ /* 0x000fea0003800000 */
[----:B-1----:R-:W1:Y:S02]  /*33a0*/  LDS R3, [UR6+0x10] ;  /* 0x00001006ff037984 */ /* 0x002e640008000800 */
[----:B-1----:R-:W-:-:S04]  /*33b0*/  SHF.L.U32 R3, R3, 0x1f, RZ ;  /* 0x0000001f03037819 */ /* 0x002fc800000006ff */
[----:B------:R-:W1:Y:S02]  /*33c0*/  SYNCS.PHASECHK.TRANS64.TRYWAIT P0, [UR6+0x8], R3 ;  /* 0x00000803ff0075a7 */ /* 0x000e640008001106 */
[----:B-1----:R-:W-:Y:S05]  /*33d0*/  @P0 BRA `(.L_x_66) ;  /* 0x0000000000080947 */ /* 0x002fea0003800000 */
[----:B------:R-:W1:Y:S02]  /*33e0*/  SYNCS.PHASECHK.TRANS64.TRYWAIT P0, [UR6+0x8], R3 ;  /* 0x00000803ff0075a7 */ /* 0x000e640008001106 */
[----:B-1----:R-:W-:Y:S05]  /*33f0*/  @!P0 BRA `(.L_x_67) ;  /* 0x0000006400548947 */ /* 0x002fea0003800000 */
.L_x_66:
[----:B------:R-:W2:Y:S01]  /*3400*/  LDS R5, [UR37+0x1b0] ;  /* 0x0001b025ff057984 */ /* 0x000ea20008000800 */
[----:B-1----:R-:W-:Y:S02]  /*3410*/  HFMA2 R2, -RZ, RZ, 0, 5.9604644775390625e-08 ;  /* 0x00000001ff027431 */ /* 0x002fe400000001ff */
[----:B------:R-:W-:Y:S01]  /*3420*/  IMAD.MOV.U32 R3, RZ, RZ, 0xffff ;  /* 0x0000ffffff037424 */ /* 0x000fe200078e00ff */
[----:B------:R-:W-:Y:S01]  /*3430*/  UPRMT UR7, UR5, 0x654, UR8 ;  /* 0x0000065405077896 */ /* 0x000fe20008000008 */
[----:B--2---:R-:W-:-:S03]  /*3440*/  IMAD.SHL.U32 R4, R5, 0x20, RZ ;  /* 0x0000002005047824 */ /* 0x004fc600078e00ff */
[-C--:B------:R-:W-:Y:S02]  /*3450*/  SHF.L.U32 R3, R3, R5.reuse, RZ ;  /* 0x0000000503037219 */ /* 0x080fe400000006ff */
[----:B------:R-:W-:Y:S01]  /*3460*/  SHF.L.U32 R5, R2, R5, RZ ;  /* 0x0000000502057219 */ /* 0x000fe200000006ff */
[----:B------:R2:W-:Y:S04]  /*3470*/  STS [UR37+0x1b0], R4 ;  /* 0x0001b004ff007988 */ /* 0x0005e80008000825 */
[----:B------:R2:W-:Y:S04]  /*3480*/  ATOMS.OR RZ, [UR6+0x14], R3 ;  /* 0x00001403ffff798c */ /* 0x0005e8000b000006 */
[----:B------:R2:W-:Y:S01]  /*3490*/  ATOMS.OR RZ, [UR6+0x18], R5 ;  /* 0x00001805ffff798c */ /* 0x0005e2000b000006 */
[----:B------:R-:W-:Y:S03]  /*34a0*/  SYNCS.ARRIVE.TRANS64.RED.A1T0 RZ, [UR7], RZ ;  /* 0x000000ffffff79a7 */ /* 0x000fe60008100407 */
[----:B------:R2:W-:Y:S01]  /*34b0*/  ATOMS.XOR RZ, [UR6+0x10], R2 ;  /* 0x00001002ffff798c */ /* 0x0005e2000b800006 */
[----:B------:R-:W-:Y:S05]  /*34c0*/  BRA `(.L_x_64) ;  /* 0x0000000000107947 */ /* 0x000fea0003800000 */
.L_x_57:
[----:B------:R-:W-:-:S05]  /*34d0*/  MOV R2, 0xffffffff ;  /* 0xffffffff00027802 */ /* 0x000fca0000000f00 */
[----:B------:R1:W-:Y:S02]  /*34e0*/  STS [UR37+0x1b0], R2 ;  /* 0x0001b002ff007988 */ /* 0x0003e40008000825 */
[----:B-1----:R-:W-:Y:S02]  /*34f0*/  MOV R2, 0x3510 ;  /* 0x0000351000027802 */ /* 0x002fe40000000f00 */
[----:B-----5:R-:W-:Y:S05]  /*3500*/  CALL.REL.NOINC `($__internal_1_$__cuda_sm10x_tcgen05_guardrail_trap_phase_invalid_during_alloc) ;  /* 0x0000006800f87944 */ /* 0x020fea0003c00000 */
.L_x_64:
[----:B------:R-:W-:Y:S05]  /*3510*/  WARPSYNC.ALL ;  /* 0x0000000000007948 */ /* 0x000fea0003800000 */
[----:B------:R-:W3:Y:S01]  /*3520*/  S2UR UR6, SR_CgaCtaId ;  /* 0x00000000000679c3 */ /* 0x000ee20000008800 */
[----:B------:R-:W-:Y:S01]  /*3530*/  UMOV UR7, 0x400 ;  /* 0x0000040000077882 */ /* 0x000fe20000000000 */
[----:B------:R-:W-:-:S06]  /*3540*/  NOP ;  /* 0x0000000000007918 */ /* 0x000fcc0000000000 */
[----:B------:R-:W-:Y:S06]  /*3550*/  BAR.ARV 0x6, 0xa0 ;  /* 0x0182800000007b1d */ /* 0x000fec0000002000 */
[----:B------:R-:W-:Y:S01]  /*3560*/  LOP3.LUT R10, R10, 0xffff, RZ, 0xc0, !PT ;  /* 0x0000ffff0a0a7812 */ /* 0x000fe200078ec0ff */
[----:B------:R-:W-:Y:S01]  /*3570*/  UISETP.LT.AND UP0, UPT, UR21, 0x1, UPT ;  /* 0x000000011500788c */ /* 0x000fe2000bf01270 */
[----:B------:R-:W-:Y:S01]  /*3580*/  LOP3.LUT R0, R0, 0xffff, RZ, 0xc0, !PT ;  /* 0x0000ffff00007812 */ /* 0x000fe200078ec0ff */
[----:B-1----:R-:W-:Y:S01]  /*3590*/  IMAD.MOV.U32 R9, RZ, RZ, 0x1 ;  /* 0x00000001ff097424 */ /* 0x002fe200078e00ff */
[----:B------:R-:W-:Y:S01]  /*35a0*/  R2UR UR12, R10 ;  /* 0x000000000a0c72ca */ /* 0x000fe200000e0000 */
[----:B------:R-:W-:Y:S01]  /*35b0*/  USEL UR13, UR21, 0x1, !UP0 ;  /* 0x00000001150d7887 */ /* 0x000fe2000c000000 */
[----:B------:R-:W-:Y:S01]  /*35c0*/  R2UR UR11, R0 ;  /* 0x00000000000b72ca */ /* 0x000fe200000e0000 */
[----:B------:R-:W-:Y:S01]  /*35d0*/  IMAD.MOV.U32 R8, RZ, RZ, RZ ;  /* 0x000000ffff087224 */ /* 0x000fe200078e00ff */
[----:B------:R-:W-:-:S02]  /*35e0*/  UISETP.NE.AND UP3, UPT, UR4, URZ, UPT ;  /* 0x000000ff0400728c */ /* 0x000fc4000bf65270 */
[----:B---3--:R-:W-:Y:S02]  /*35f0*/  ULEA UR6, UR6, UR7, 0x18 ;  /* 0x0000000706067291 */ /* 0x008fe4000f8ec0ff */
[----:B------:R-:W-:Y:S02]  /*3600*/  UIADD3 UR13, UPT, UPT, -UR13, URZ, URZ ;  /* 0x000000ff0d0d7290 */ /* 0x000fe4000fffe1ff */
[----:B------:R-:W-:Y:S02]  /*3610*/  UIADD3 UR14, UPT, UPT, UR6, 0x8400, URZ ;  /* 0x00008400060e7890 */ /* 0x000fe4000fffe0ff */
[----:B------:R-:W-:Y:S02]  /*3620*/  UIADD3 UR15, UPT, UPT, UR6, 0x22400, URZ ;  /* 0x00022400060f7890 */ /* 0x000fe4000fffe0ff */
[----:B------:R-:W-:Y:S01]  /*3630*/  UIADD3 UR16, UPT, UPT, UR6, 0x2f400, URZ ;  /* 0x0002f40006107890 */ /* 0x000fe2000fffe0ff */
[----:B--2---:R-:W1:Y:S01]  /*3640*/  LDS R2, [UR6+0x1b0] ;  /* 0x0001b006ff027984 */ /* 0x004e620008000800 */
[----:B------:R-:W-:-:S02]  /*3650*/  USHF.R.U32.HI UR14, URZ, 0x4, UR14 ;  /* 0x00000004ff0e7899 */ /* 0x000fc4000801160e */
[----:B------:R-:W-:Y:S02]  /*3660*/  USHF.R.U32.HI UR15, URZ, 0x4, UR15 ;  /* 0x00000004ff0f7899 */ /* 0x000fe4000801160f */
[----:B------:R-:W-:Y:S02]  /*3670*/  USHF.R.U32.HI UR16, URZ, 0x4, UR16 ;  /* 0x00000004ff107899 */ /* 0x000fe40008011610 */
[----:B------:R-:W-:Y:S02]  /*3680*/  ULOP3.LUT UR14, UR14, 0x3fff, URZ, 0xc0, !UPT ;  /* 0x00003fff0e0e7892 */ /* 0x000fe4000f8ec0ff */
[----:B------:R-:W-:Y:S02]  /*3690*/  ULOP3.LUT UR15, UR15, 0x3fff, URZ, 0xc0, !UPT ;  /* 0x00003fff0f0f7892 */ /* 0x000fe4000f8ec0ff */
[----:B------:R-:W-:Y:S02]  /*36a0*/  ULOP3.LUT UR16, UR16, 0x3fff, URZ, 0xc0, !UPT ;  /* 0x00003fff10107892 */ /* 0x000fe4000f8ec0ff */
[----:B------:R-:W-:-:S02]  /*36b0*/  ULOP3.LUT UR14, UR14, 0x10000, URZ, 0xfc, !UPT ;  /* 0x000100000e0e7892 */ /* 0x000fc4000f8efcff */
[----:B------:R-:W-:Y:S02]  /*36c0*/  ULOP3.LUT UR15, UR15, 0x10000, URZ, 0xfc, !UPT ;  /* 0x000100000f0f7892 */ /* 0x000fe4000f8efcff */
[----:B------:R-:W-:Y:S01]  /*36d0*/  ULOP3.LUT UR16, UR16, 0x10000, URZ, 0xfc, !UPT ;  /* 0x0001000010107892 */ /* 0x000fe2000f8efcff */
[----:B------:R-:W-:Y:S01]  /*36e0*/  UMOV UR26, URZ ;  /* 0x000000ff001a7c82 */ /* 0x000fe20008000000 */
[----:B------:R-:W-:Y:S01]  /*36f0*/  UMOV UR25, URZ ;  /* 0x000000ff00197c82 */ /* 0x000fe20008000000 */
[----:B-1----:R-:W-:Y:S01]  /*3700*/  R2UR UR29, R2 ;  /* 0x00000000021d72ca */ /* 0x002fe200000e0000 */
[----:B------:R-:W-:-:S05]  /*3710*/  IMAD.MOV.U32 R2, RZ, RZ, 0x1010 ;  /* 0x00001010ff027424 */ /* 0x000fca00078e00ff */
[----:B------:R-:W-:Y:S02]  /*3720*/  R2UR UR27, R2 ;  /* 0x00000000021b72ca */ /* 0x000fe400000e0000 */
[----:B------:R-:W-:-:S05]  /*3730*/  CS2R R2, SRZ ;  /* 0x0000000000027805 */ /* 0x000fca000001ff00 */
[----:B------:R-:W-:Y:S02]  /*3740*/  ULOP3.LUT UR7, UR29, 0x1, URZ, 0xc0, !UPT ;  /* 0x000000011d077892 */ /* 0x000fe4000f8ec0ff */
[----:B------:R-:W-:Y:S02]  /*3750*/  UIADD3 UR28, UPT, UPT, UR29, 0x80, URZ ;  /* 0x000000801d1c7890 */ /* 0x000fe4000fffe0ff */
[----:B------:R-:W-:-:S04]  /*3760*/  ULOP3.LUT UR7, UR7, 0x14, URZ, 0xfc, !UPT ;  /* 0x0000001407077892 */ /* 0x000fc8000f8efcff */
[----:B------:R-:W-:-:S12]  /*3770*/  UPRMT UR27, UR7, 0x5410, UR27 ;  /* 0x00005410071b7896 */ /* 0x000fd8000800001b */
.L_x_76:
[C---:B------:R-:W-:Y:S02]  /*3780*/  LEA R0, R8.reuse, UR6, 0x3 ;  /* 0x0000000608007c11 */ /* 0x040fe4000f8e18ff */
[----:B------:R-:W-:Y:S02]  /*3790*/  SHF.L.U32 R5, R3, 0x1f, RZ ;  /* 0x0000001f03057819 */ /* 0x000fe400000006ff */
[----:B------:R-:W-:Y:S02]  /*37a0*/  LEA R4, R8, UR6, 0x4 ;  /* 0x0000000608047c11 */ /* 0x000fe4000f8e20ff */
[----:B------:R-:W1:Y:S02]  /*37b0*/  SYNCS.PHASECHK.TRANS64.TRYWAIT P0, [R0+URZ+0x120], R5 ;  /* 0x00012005000075a7 */ /* 0x000e6400080011ff */
[----:B-1234-:R-:W-:Y:S05]  /*37c0*/  @!P0 BRA `(.L_x_68) ;  /* 0x0000006000788947 */ /* 0x01efea0003800000 */
.L_x_184:
[----:B-1----:R-:W1:Y:S01]  /*37d0*/  LDS.128 R4, [R4+0x190] ;  /* 0x0001900004047984 */ /* 0x002e620000000c00 */
[----:B------:R-:W-:Y:S02]  /*37e0*/  VIADD R0, R0, 0x130 ;  /* 0x0000013000007836 */ /* 0x000fe40000000000 */
        /* <DEDUP_REMOVED lines=9> */
[----:B-1----:R-:W-:Y:S01]  /*3880*/  LOP3.LUT P1, RZ, R6, 0x1, RZ, 0xc0, !PT ;  /* 0x0000000106ff7812 */ /* 0x002fe2000782c0ff */
[----:B--2---:R-:W-:-:S12]  /*3890*/  BRA.U UP3, `(.L_x_69) ;  /* 0x0000000503447547 */ /* 0x004fd8000b800000 */
[----:B------:R-:W1:Y:S01]  /*38a0*/  LDCU UR7, c[0x0][0x38c] ;  /* 0x00007180ff0777ac */ /* 0x000e620008000800 */
[----:B------:R-:W-:Y:S02]  /*38b0*/  PLOP3.LUT P2, PT, PT, PT, PT, 0x80, 0x8 ;  /* 0x000000000008781c */ /* 0x000fe40003f4f070 */
[----:B------:R-:W-:Y:S01]  /*38c0*/  SHF.L.U32 R5, R9, 0x1f, RZ ;  /* 0x0000001f09057819 */ /* 0x000fe200000006ff */
[----:B------:R-:W-:Y:S02]  /*38d0*/  ULEA UR9, UR26, UR6, 0x3 ;  /* 0x000000061a097291 */ /* 0x000fe4000f8e18ff */
[----:B------:R-:W-:Y:S02]  /*38e0*/  ULEA UR10, UR26, UR29, 0x6 ;  /* 0x0000001d1a0a7291 */ /* 0x000fe4000f8e30ff */
[----:B-1----:R-:W-:-:S06]  /*38f0*/  UISETP.GE.AND UP0, UPT, UR7, 0x1, UPT ;  /* 0x000000010700788c */ /* 0x002fcc000bf06270 */
[----:B------:R-:W-:-:S05]  /*3900*/  PLOP3.LUT P0, PT, PT, PT, UP0, 0x80, 0x8 ;  /* 0x000000000008781c */ /* 0x000fca0003f0f008 */
[----:B------:R-:W-:-:S08]  /*3910*/  @UP0 ULEA UR7, UR25, UR6, 0x3 ;  /* 0x0000000619070291 */ /* 0x000fd0000f8e18ff */
[----:B------:R-:W-:-:S04]  /*3920*/  @P0 SHF.L.U32 R0, R2, 0x1f, RZ ;  /* 0x0000001f02000819 */ /* 0x000fc800000006ff */
[----:B------:R1:W2:Y:S01]  /*3930*/  @P0 SYNCS.PHASECHK.TRANS64.TRYWAIT P2, [UR7], R0 ;  /* 0x00000000ff0005a7 */ /* 0x0002a20008041107 */
[----:B------:R-:W3:Y:S02]  /*3940*/  SYNCS.PHASECHK.TRANS64.TRYWAIT P0, [UR9+0x150], R5 ;  /* 0x00015005ff0075a7 */ /* 0x000ee40008001109 */
[----:B-123--:R-:W-:Y:S05]  /*3950*/  @!P0 BRA `(.L_x_70) ;  /* 0x0000006000288947 */ /* 0x00efea0003800000 */
.L_x_186:
[----:B------:R-:W-:Y:S05]  /*3960*/  BRA.U !UP0, `(.L_x_71) ;  /* 0x0000000508047547 */ /* 0x000fea000b800000 */
[----:B------:R-:W-:Y:S01]  /*3970*/  HFMA2 R4, -RZ, RZ, 0, 0.00049591064453125 ;  /* 0x00001010ff047431 */ /* 0x000fe200000001ff */
[----:B------:R-:W-:Y:S01]  /*3980*/  UMOV UR24, URZ ;  /* 0x000000ff00187c82 */ /* 0x000fe20008000000 */
[----:B------:R-:W-:Y:S01]  /*3990*/  UMOV UR23, 0x1 ;  /* 0x0000000100177882 */ /* 0x000fe20000000000 */
[----:B------:R-:W-:Y:S01]  /*39a0*/  UMOV UR17, UR25 ;  /* 0x0000001900117c82 */ /* 0x000fe20008000000 */
[----:B------:R-:W-:Y:S01]  /*39b0*/  UMOV UR22, UR13 ;  /* 0x0000000d00167c82 */ /* 0x000fe20008000000 */
[----:B------:R-:W-:Y:S01]  /*39c0*/  UMOV UR20, UR21 ;  /* 0x0000001500147c82 */ /* 0x000fe20008000000 */
[----:B------:R-:W-:-:S05]  /*39d0*/  UMOV UR19, URZ ;  /* 0x000000ff00137c82 */ /* 0x000fca0008000000 */
.L_x_75:
[----:B------:R-:W-:Y:S02]  /*39e0*/  UIADD3 UR22, UPT, UPT, UR22, 0x1, URZ ;  /* 0x0000000116167890 */ /* 0x000fe4000fffe0ff */
[----:B---3--:R-:W-:Y:S02]  /*39f0*/  ULEA UR8, UR17, UR6, 0x3 ;  /* 0x0000000611087291 */ /* 0x008fe4000f8e18ff */
[----:B------:R-:W-:Y:S01]  /*3a00*/  UISETP.NE.AND UP0, UPT, UR22, URZ, UPT ;  /* 0x000000ff1600728c */ /* 0x000fe2000bf05270 */
[----:B--2---:R-:W-:Y:S10]  /*3a10*/  @P2 BRA `(.L_x_72) ;  /* 0x00000000000c2947 */ /* 0x004ff40003800000 */
[----:B-1----:R-:W-:Y:S04]  /*3a20*/  SHF.L.U32 R5, R2, 0x1f, RZ ;  /* 0x0000001f02057819 */ /* 0x002fe800000006ff */
[----:B------:R-:W1:Y:S02]  /*3a30*/  SYNCS.PHASECHK.TRANS64.TRYWAIT P0, [UR8], R5 ;  /* 0x00000005ff0075a7 */ /* 0x000e640008001108 */
[----:B-1----:R-:W-:Y:S05]  /*3a40*/  @!P0 BRA `(.L_x_73) ;  /* 0x0000006000048947 */ /* 0x002fea0003800000 */
.L_x_72:
[----:B------:R-:W-:Y:S01]  /*3a50*/  UISETP.NE.AND UP1, UPT, UR20, 0x1, UPT ;  /* 0x000000011400788c */ /* 0x000fe2000bf25270 */
[----:B------:R-:W-:Y:S01]  /*3a60*/  PLOP3.LUT P2, PT, PT, PT, PT, 0x80, 0x8 ;  /* 0x000000000008781c */ /* 0x000fe20003f4f070 */
[----:B------:R-:W-:Y:S04]  /*3a70*/  UIADD3 UR25, UPT, UPT, UR17, 0x1, URZ ;  /* 0x0000000111197890 */ /* 0x000fe8000fffe0ff */
[----:B------:R-:W-:Y:S01]  /*3a80*/  UISETP.NE.AND UP2, UPT, UR25, 0xd, UPT ;  /* 0x0000000d1900788c */ /* 0x000fe2000bf45270 */
[----:B------:R-:W-:Y:S03]  /*3a90*/  PLOP3.LUT P0, PT, PT, PT, UP1, 0x80, 0x8 ;  /* 0x000000000008781c */ /* 0x000fe60003f0f018 */
[----:B------:R-:W-:Y:S02]  /*3aa0*/  USEL UR18, URZ, 0x1, UP2 ;  /* 0x00000001ff127887 */ /* 0x000fe40009000000 */
[----:B------:R-:W-:Y:S04]  /*3ab0*/  USEL UR25, UR25, URZ, UP2 ;  /* 0x000000ff19197287 */ /* 0x000fe80009000000 */
[----:B------:R-:W-:Y:S01]  /*3ac0*/  @UP1 ULEA UR7, UR25, UR6, 0x3 ;  /* 0x0000000619071291 */ /* 0x000fe2000f8e18ff */
[----:B------:R-:W-:Y:S04]  /*3ad0*/  LOP3.LUT R2, R2, UR18, RZ, 0x3c, !PT ;  /* 0x0000001202027c12 */ /* 0x000fe8000f8e3cff */
[----:B-1----:R-:W-:Y:S04]  /*3ae0*/  @P0 SHF.L.U32 R0, R2, 0x1f, RZ ;  /* 0x0000001f02000819 */ /* 0x002fe800000006ff */
[----:B------:R1:W2:Y:S01]  /*3af0*/  @P0 SYNCS.PHASECHK.TRANS64.TRYWAIT P2, [UR7], R0 ;  /* 0x00000000ff0005a7 */ /* 0x0002a20008041107 */
[----:B------:R-:W-:Y:S04]  /*3b00*/  ULOP3.LUT UR7, UR23, 0x1, URZ, 0xc0, !UPT ;  /* 0x0000000117077892 */ /* 0x000fe8000f8ec0ff */
[----:B------:R-:W-:Y:S09]  /*3b10*/  UISETP.NE.U32.AND UP1, UPT, UR7, 0x1, UPT ;  /* 0x000000010700788c */ /* 0x000ff2000bf25070 */
[----:B------:R-:W-:Y:S05]  /*3b20*/  BRA.U UP1, `(.L_x_74) ;  /* 0x0000000101107547 */ /* 0x000fea000b800000 */
[----:B------:R-:W-:Y:S01]  /*3b30*/  ULEA UR30, UR17, UR16, 0x7 ;  /* 0x00000010111e7291 */ /* 0x000fe2000f8e38ff */
[----:B------:R-:W-:Y:S08]  /*3b40*/  UMOV UR31, 0x4008 ;  /* 0x00004008001f7882 */ /* 0x000ff00000000000 */
[----:B------:R3:W-:Y:S01]  /*3b50*/  UTCCP.T.S.2CTA.128dp128bit tmem[UR29+0x80], gdesc[UR30] ;  /* 0x0000801e1d0079e7 */ /* 0x0007e20008380000 */
[----:B------:R-:W-:Y:S02]  /*3b60*/  NOP ;  /* 0x0000000000007918 */ /* 0x000fe40000000000 */
.L_x_74:
[----:B------:R-:W-:Y:S01]  /*3b70*/  ELECT P0, URZ, PT ;  /* 0x0000000000ff782f */ /* 0x000fe20003800000 */
[----:B------:R-:W-:Y:S02]  /*3b80*/  ULEA UR7, UR24, UR28, 0x1 ;  /* 0x0000001c18077291 */ /* 0x000fe4000f8e08ff */
[----:B------:R-:W-:Y:S02]  /*3b90*/  ULEA UR32, UR17, UR15, 0x8 ;  /* 0x0000000f11207291 */ /* 0x000fe4000f8e40ff */
[----:B------:R-:W-:Y:S02]  /*3ba0*/  UIADD3 UR18, UPT, UPT, UR7, 0x1, URZ ;  /* 0x0000000107127890 */ /* 0x000fe4000fffe0ff */
[----:B------:R-:W-:Y:S02]  /*3bb0*/  UISETP.NE.U32.AND UP1, UPT, UR19, URZ, UPT ;  /* 0x000000ff1300728c */ /* 0x000fe4000bf25070 */
[----:B---3--:R-:W-:Y:S02]  /*3bc0*/  ULOP3.LUT UR31, UR18, 0x1, URZ, 0xc0, !UPT ;  /* 0x00000001121f7892 */ /* 0x008fe4000f8ec0ff */
[----:B------:R-:W-:Y:S02]  /*3bd0*/  ULOP3.LUT UR38, UR7, 0xfffffffe, URZ, 0xc0, !UPT ;  /* 0xfffffffe07267892 */ /* 0x000fe4000f8ec0ff */
[----:B------:R-:W-:Y:S01]  /*3be0*/  @P0 R2UR UR30, R4 ;  /* 0x00000000041e02ca */ /* 0x000fe200000e0000 */
[----:B------:R-:W-:Y:S02]  /*3bf0*/  ULOP3.LUT UR31, UR31, 0x14, URZ, 0xfc, !UPT ;  /* 0x000000141f1f7892 */ /* 0x000fe4000f8efcff */
[----:B------:R-:W-:Y:S02]  /*3c00*/  UIADD3 UR36, UPT, UPT, UR32, 0x4, URZ ;  /* 0x0000000420247890 */ /* 0x000fe4000fffe0ff */
[----:B------:R-:W-:Y:S02]  /*3c10*/  ULOP3.LUT UR40, UR18, 0xfffffffe, URZ, 0xc0, !UPT ;  /* 0xfffffffe12287892 */ /* 0x000fe4000f8ec0ff */
[----:B------:R-:W-:Y:S01]  /*3c20*/  UIADD3 UR8, UPT, UPT, UR8, 0x68, URZ ;  /* 0x0000006808087890 */ /* 0x000fe2000fffe0ff */
[----:B------:R-:W-:Y:S01]  /*3c30*/  IMAD.U32 R5, RZ, RZ, UR31 ;  /* 0x0000001fff057e24 */ /* 0x000fe2000f8e00ff */
[----:B------:R-:W-:Y:S02]  /*3c40*/  UIADD3 UR23, UPT, UPT, UR23, 0x1, URZ ;  /* 0x0000000117177890 */ /* 0x000fe4000fffe0ff */
[----:B------:R-:W-:Y:S02]  /*3c50*/  UIADD3 UR20, UPT, UPT, UR20, -0x1, URZ ;  /* 0xffffffff14147890 */ /* 0x000fe4000fffe0ff */
[----:B------:R-:W-:Y:S01]  /*3c60*/  ULOP3.LUT UR24, UR24, 0x1, URZ, 0x3c, !UPT ;  /* 0x0000000118187892 */ /* 0x000fe2000f8e3cff */
[----:B-1----:R-:W-:Y:S01]  /*3c70*/  IMAD.U32 R0, RZ, RZ, UR30 ;  /* 0x0000001eff007e24 */ /* 0x002fe2000f8e00ff */
[----:B------:R-:W-:Y:S01]  /*3c80*/  ULEA UR30, UR17, UR14, 0x9 ;  /* 0x0000000e111e7291 */ /* 0x000fe2000f8e48ff */
[----:B------:R-:W-:Y:S01]  /*3c90*/  UMOV UR33, 0x40004040 ;  /* 0x4000404000217882 */ /* 0x000fe20000000000 */
[----:B------:R-:W-:Y:S02]  /*3ca0*/  UMOV UR31, 0x80004020 ;  /* 0x80004020001f7882 */ /* 0x000fe40000000000 */
[----:B------:R-:W-:Y:S01]  /*3cb0*/  UIADD3 UR34, UPT, UPT, UR30, 0x2, URZ ;  /* 0x000000021e227890 */ /* 0x000fe2000fffe0ff */
[----:B------:R-:W-:Y:S01]  /*3cc0*/  @P0 PRMT R0, R5, 0x5410, R0 ;  /* 0x0000541005000816 */ /* 0x000fe20000000000 */
[----:B------:R-:W-:Y:S01]  /*3cd0*/  UMOV UR39, UR27 ;  /* 0x0000001b00277c82 */ /* 0x000fe20008000000 */
[----:B------:R-:W-:Y:S01]  /*3ce0*/  UMOV UR37, 0x40004040 ;  /* 0x4000404000257882 */ /* 0x000fe20000000000 */
[----:B------:R-:W-:Y:S01]  /*3cf0*/  UMOV UR35, 0x80004020 ;  /* 0x8000402000237882 */ /* 0x000fe20000000000 */
[----:B------:R-:W-:Y:S01]  /*3d00*/  @P0 R2UR UR17, R0 ;  /* 0x00000000001102ca */ /* 0x000fe200000e0000 */
[----:B------:R3:W-:Y:S01]  /*3d10*/  UTCHMMA.2CTA gdesc[UR30], gdesc[UR32], tmem[UR10], tmem[UR38], idesc[UR39], UP1 ;  /* 0x00ff26201e0075ea */ /* 0x0007e20008a0000a */
[----:B------:R-:W-:Y:S11]  /*3d20*/  UMOV UR19, 0x1 ;  /* 0x0000000100137882 */ /* 0x000ff60000000000 */
[----:B------:R-:W-:Y:S01]  /*3d30*/  UMOV UR41, UR17 ;  /* 0x0000001100297c82 */ /* 0x000fe20008000000 */
[----:B------:R-:W-:Y:S01]  /*3d40*/  UMOV UR17, UR25 ;  /* 0x0000001900117c82 */ /* 0x000fe20008000000 */
[----:B------:R3:W-:Y:S01]  /*3d50*/  UTCHMMA.2CTA gdesc[UR34], gdesc[UR36], tmem[UR10], tmem[UR40], idesc[UR41], UPT ;  /* 0x00ff2824220075ea */ /* 0x0007e2000ba0000a */
[----:B------:R3:W-:Y:S01]  /*3d60*/  UTCBAR.2CTA.MULTICAST [UR8], URZ, UR12 ;  /* 0x000000ff080073e9 */ /* 0x0007e2000820080c */
[----:B------:R-:W-:Y:S05]  /*3d70*/  BRA.U UP0, `(.L_x_75) ;  /* 0xfffffffd00187547 */ /* 0x000fea000b83ffff */
.L_x_71:
[----:B------:R-:W-:-:S09]  /*3d80*/  UIADD3 UR9, UPT, UPT, UR9, 0x140, URZ ;  /* 0x0000014009097890 */ /* 0x000fd2000fffe0ff */
[----:B------:R4:W-:Y:S01]  /*3d90*/  UTCBAR.2CTA.MULTICAST [UR9], URZ, UR11 ;  /* 0x000000ff090073e9 */ /* 0x0009e2000820080b */
[----:B------:R-:W-:Y:S02]  /*3da0*/  NOP ;  /* 0x0000000000007918 */ /* 0x000fe40000000000 */
.L_x_69:
[----:B------:R-:W-:Y:S01]  /*3db0*/  UIADD3 UR26, UPT, UPT, UR26, 0x1, URZ ;  /* 0x000000011a1a7890 */ /* 0x000fe2000fffe0ff */
[----:B------:R-:W-:-:S03]  /*3dc0*/  ISETP.NE.AND P0, PT, R8, 0x2, PT ;  /* 0x000000020800780c */ /* 0x000fc60003f05270 */
[----:B------:R-:W-:Y:S01]  /*3dd0*/  UISETP.NE.AND UP0, UPT, UR26, 0x2, UPT ;  /* 0x000000021a00788c */ /* 0x000fe2000bf05270 */
[----:B-1----:R-:W-:Y:S02]  /*3de0*/  SEL R0, RZ, 0x1, P0 ;  /* 0x00000001ff007807 */ /* 0x002fe40000000000 */
[----:B------:R-:W-:Y:S01]  /*3df0*/  SEL R8, R8, RZ, P0 ;  /* 0x000000ff08087207 */ /* 0x000fe20000000000 */
[----:B------:R-:W-:Y:S01]  /*3e00*/  USEL UR7, URZ, 0x1, UP0 ;  /* 0x00000001ff077887 */ /* 0x000fe20008000000 */
[----:B------:R-:W-:Y:S01]  /*3e10*/  LOP3.LUT R3, R3, R0, RZ, 0x3c, !PT ;  /* 0x0000000003037212 */ /* 0x000fe200078e3cff */
[----:B------:R-:W-:-:S04]  /*3e20*/  USEL UR26, UR26, URZ, UP0 ;  /* 0x000000ff1a1a7287 */ /* 0x000fc80008000000 */
[----:B------:R-:W-:Y:S01]  /*3e30*/  LOP3.LUT R9, R9, UR7, RZ, 0x3c, !PT ;  /* 0x0000000709097c12 */ /* 0x000fe2000f8e3cff */
[----:B------:R-:W-:Y:S07]  /*3e40*/  @P1 BRA `(.L_x_76) ;  /* 0xfffffff8004c1947 */ /* 0x000fee000383ffff */
[----:B------:R-:W1:Y:S01]  /*3e50*/  S2UR UR7, SR_CgaCtaId ;  /* 0x00000000000779c3 */ /* 0x000e620000008800 */
[----:B------:R-:W-:Y:S01]  /*3e60*/  ELECT P0, URZ, PT ;  /* 0x0000000000ff782f */ /* 0x000fe20003800000 */
[----:B------:R-:W-:Y:S01]  /*3e70*/  HFMA2 R0, -RZ, RZ, 0, 5.9604644775390625e-08 ;  /* 0x00000001ff007431 */ /* 0x000fe200000001ff */
[----:B---3--:R-:W-:-:S05]  /*3e80*/  UMOV UR8, 0x40 ;  /* 0x0000004000087882 */ /* 0x008fca0000000000 */
[----:B------:R-:W-:Y:S01]  /*3e90*/  UVIRTCOUNT.DEALLOC.SMPOOL 0x80 ;  /* 0x000000800000784c */ /* 0x000fe20000000000 */
[----:B------:R-:W-:Y:S02]  /*3ea0*/  UISETP.NE.AND UP0, UPT, UR4, URZ, UPT ;  /* 0x000000ff0400728c */ /* 0x000fe4000bf05270 */
[----:B-1----:R-:W-:-:S09]  /*3eb0*/  ULEA UR7, UR7, UR8, 0x18 ;  /* 0x0000000807077291 */ /* 0x002fd2000f8ec0ff */
[----:B------:R1:W-:Y:S01]  /*3ec0*/  @P0 STS.U8 [UR7+0x1c], R0 ;  /* 0x00001c00ff000988 */ /* 0x0003e20008000007 */
[----:B------:R-:W-:Y:S05]  /*3ed0*/  BRA.U UP0, `(.L_x_77) ;  /* 0x0000000100587547 */ /* 0x000fea000b800000 */
[----:B------:R-:W-:Y:S01]  /*3ee0*/  UIADD3 UR8, UPT, UPT, UR6, 0x150, URZ ;  /* 0x0000015006087890 */ /* 0x000fe2000fffe0ff */
[----:B------:R-:W-:-:S03]  /*3ef0*/  SHF.L.U32 R3, R9, 0x1f, RZ ;  /* 0x0000001f09037819 */ /* 0x000fc600000006ff */
[----:B------:R-:W-:-:S09]  /*3f00*/  ULEA UR4, UR26, UR8, 0x3 ;  /* 0x000000081a047291 */ /* 0x000fd2000f8e18ff */
[----:B------:R-:W3:Y:S02]  /*3f10*/  SYNCS.PHASECHK.TRANS64.TRYWAIT P0, [UR4], R3 ;  /* 0x00000003ff0075a7 */ /* 0x000ee40008001104 */
[----:B---3--:R-:W-:Y:S05]  /*3f20*/  @!P0 BRA `(.L_x_78) ;  /* 0x0000005800e48947 */ /* 0x008fea0003800000 */
.L_x_189:
[----:B----4-:R-:W-:-:S04]  /*3f30*/  UIADD3 UR9, UPT, UPT, UR26, 0x1, URZ ;  /* 0x000000011a097890 */ /* 0x010fc8000fffe0ff */
[----:B------:R-:W-:-:S04]  /*3f40*/  UISETP.NE.AND UP1, UPT, UR9, 0x2, UPT ;  /* 0x000000020900788c */ /* 0x000fc8000bf25270 */
[----:B------:R-:W-:Y:S02]  /*3f50*/  USEL UR4, URZ, 0x1, UP1 ;  /* 0x00000001ff047887 */ /* 0x000fe40008800000 */
[----:B------:R-:W-:-:S04]  /*3f60*/  USEL UR9, UR9, URZ, UP1 ;  /* 0x000000ff09097287 */ /* 0x000fc80008800000 */
[----:B------:R-:W-:Y:S01]  /*3f70*/  ULEA UR9, UR9, UR8, 0x3 ;  /* 0x0000000809097291 */ /* 0x000fe2000f8e18ff */
[----:B-1----:R-:W-:-:S04]  /*3f80*/  LOP3.LUT R3, R9, UR4, RZ, 0x3c, !PT ;  /* 0x0000000409037c12 */ /* 0x002fc8000f8e3cff */
[----:B------:R-:W-:Y:S01]  /*3f90*/  SHF.L.U32 R3, R3, 0x1f, RZ ;  /* 0x0000001f03037819 */ /* 0x000fe200000006ff */
[----:B------:R-:W-:-:S04]  /*3fa0*/  IMAD.U32 R0, RZ, RZ, UR9 ;  /* 0x00000009ff007e24 */ /* 0x000fc8000f8e00ff */
[----:B------:R1:W3:Y:S03]  /*3fb0*/  SYNCS.PHASECHK.TRANS64.TRYWAIT P0, [R0+URZ], R3 ;  /* 0x00000003000075a7 */ /* 0x0002e600080011ff */
[----:B---3--:R-:W-:Y:S05]  /*3fc0*/  @!P0 NANOSLEEP.SYNCS 0x989680 ;  /* 0x009896800000895d */ /* 0x008fea0003900000 */
[----:B------:R-:W3:Y:S02]  /*3fd0*/  @!P0 SYNCS.PHASECHK.TRANS64 P0, [R0+URZ], R3 ;  /* 0x00000003000085a7 */ /* 0x000ee400080010ff */
[----:B---3--:R-:W-:Y:S05]  /*3fe0*/  @P0 BRA `(.L_x_79) ;  /* 0x0000000000200947 */ /* 0x008fea0003800000 */
.L_x_80:
[----:B---3--:R3:W4:Y:S02]  /*3ff0*/  SYNCS.PHASECHK.TRANS64.TRYWAIT P0, [R0+URZ], R3 ;  /* 0x00000003000075a7 */ /* 0x00872400080011ff */
[----:B----4-:R-:W-:Y:S05]  /*4000*/  @!P0 NANOSLEEP.SYNCS 0x989680 ;  /* 0x009896800000895d */ /* 0x010fea0003900000 */
[----:B------:R-:W4:Y:S02]  /*4010*/  @!P0 SYNCS.PHASECHK.TRANS64 P0, [R0+URZ], R3 ;  /* 0x00000003000085a7 */ /* 0x000f2400080010ff */
[----:B----4-:R-:W-:Y:S05]  /*4020*/  @!P0 BRA `(.L_x_80) ;  /* 0xfffffffc00f08947 */ /* 0x010fea000383ffff */
[----:B------:R-:W-:Y:S05]  /*4030*/  BRA `(.L_x_79) ;  /* 0x00000000000c7947 */ /* 0x000fea0003800000 */
.L_x_77:
[----:B------:R-:W-:-:S04]  /*4040*/  UIADD3 UR4, UPT, UPT, UR6, 0x180, URZ ;  /* 0x0000018006047890 */ /* 0x000fc8000fffe0ff */
[----:B------:R-:W-:-:S09]  /*4050*/  UPRMT UR4, UR5, 0x654, UR4 ;  /* 0x0000065405047896 */ /* 0x000fd20008000004 */
[----:B------:R-:W-:Y:S03]  /*4060*/  SYNCS.ARRIVE.TRANS64.RED.A1T0 RZ, [UR4], RZ ;  /* 0x000000ffffff79a7 */ /* 0x000fe60008100404 */
.L_x_79:
[----:B-1-3--:R-:W-:Y:S01]  /*4070*/  SHF.L.U32 R3, RZ, 0x1f, RZ ;  /* 0x0000001fff037819 */ /* 0x00afe200000006ff */
[----:B------:R-:W-:Y:S01]  /*4080*/  UIADD3 UR4, UPT, UPT, UR6, 0x180, URZ ;  /* 0x0000018006047890 */ /* 0x000fe2000fffe0ff */
[----:B------:R-:W-:Y:S02]  /*4090*/  PLOP3.LUT P0, PT, PT, PT, UP0, 0x80, 0x8 ;  /* 0x000000000008781c */ /* 0x000fe40003f0f008 */
[----:B------:R-:W1:Y:S02]  /*40a0*/  SYNCS.PHASECHK.TRANS64.TRYWAIT P1, [UR6+0x180], R3 ;  /* 0x00018003ff0075a7 */ /* 0x000e640008021106 */
[----:B-1----:R-:W-:Y:S09]  /*40b0*/  @!P1 BRA `(.L_x_81) ;  /* 0x0000005800989947 */ /* 0x002ff20003800000 */
.L_x_191:
[----:B------:R-:W-:Y:S02]  /*40c0*/  @!UP0 UPRMT UR4, UR5, 0x654, UR4 ;  /* 0x0000065405048896 */ /* 0x000fe40008000004 */
[----:B------:R-:W-:Y:S01]  /*40d0*/  ULOP3.LUT UR5, UR29, 0xffff, URZ, 0xc0, !UPT ;  /* 0x0000ffff1d057892 */ /* 0x000fe2000f8ec0ff */
[----:B------:R-:W-:-:S03]  /*40e0*/  UMOV UR8, 0xffff ;  /* 0x0000ffff00087882 */ /* 0x000fc60000000000 */
[----:B------:R-:W-:-:S03]  /*40f0*/  USHF.R.U32.HI UR5, URZ, 0x5, UR5 ;  /* 0x00000005ff057899 */ /* 0x000fc60008011605 */
[----:B------:R-:W-:Y:S01]  /*4100*/  @!P0 SYNCS.ARRIVE.TRANS64.RED.A1T0 RZ, [UR4], RZ ;  /* 0x000000ffffff89a7 */ /* 0x000fe20008100404 */
[----:B------:R-:W-:Y:S01]  /*4110*/  NOP ;  /* 0x0000000000007918 */ /* 0x000fe20000000000 */
[----:B-1----:R-:W1:Y:S01]  /*4120*/  LDS R0, [UR7+0x14] ;  /* 0x00001407ff007984 */ /* 0x002e620008000800 */
[----:B------:R-:W-:Y:S01]  /*4130*/  USHF.L.U32 UR8, UR8, UR5, URZ ;  /* 0x0000000508087299 */ /* 0x000fe200080006ff */
[----:B------:R-:W-:Y:S02]  /*4140*/  UMOV UR4, 0x1 ;  /* 0x0000000100047882 */ /* 0x000fe40000000000 */
[----:B------:R-:W-:-:S03]  /*4150*/  USHF.L.U32 UR4, UR4, UR5, URZ ;  /* 0x0000000504047299 */ /* 0x000fc600080006ff */
[----:B-1----:R-:W-:-:S04]  /*4160*/  LOP3.LUT R0, R0, UR8, RZ, 0xc0, !PT ;  /* 0x0000000800007c12 */ /* 0x002fc8000f8ec0ff */
[----:B------:R-:W-:-:S13]  /*4170*/  ISETP.NE.AND P0, PT, R0, UR8, PT ;  /* 0x0000000800007c0c */ /* 0x000fda000bf05270 */
[----:B------:R-:W-:Y:S05]  /*4180*/  @P0 BRA `(.L_x_82) ;  /* 0x0000000000580947 */ /* 0x000fea0003800000 */
[----:B------:R-:W1:Y:S02]  /*4190*/  LDS R0, [UR7+0x18] ;  /* 0x00001807ff007984 */ /* 0x000e640008000800 */
[----:B-1----:R-:W-:-:S04]  /*41a0*/  LOP3.LUT R0, R0, UR4, RZ, 0xc0, !PT ;  /* 0x0000000400007c12 */ /* 0x002fc8000f8ec0ff */
[----:B------:R-:W-:-:S13]  /*41b0*/  ISETP.NE.AND P0, PT, R0, UR4, PT ;  /* 0x0000000400007c0c */ /* 0x000fda000bf05270 */
[----:B------:R-:W-:Y:S05]  /*41c0*/  @P0 BRA `(.L_x_83) ;  /* 0x00000000003c0947 */ /* 0x000fea0003800000 */
[----:B------:R-:W1:Y:S01]  /*41d0*/  S2R R2, SR_LANEID ;  /* 0x0000000000027919 */ /* 0x000e620000000000 */
[----:B------:R-:W-:Y:S01]  /*41e0*/  ULOP3.LUT UR8, URZ, UR8, URZ, 0x33, !UPT ;  /* 0x00000008ff087292 */ /* 0x000fe2000f8e33ff */
[----:B------:R-:W-:Y:S01]  /*41f0*/  LOP3.LUT R4, RZ, UR4, RZ, 0x33, !PT ;  /* 0x00000004ff047c12 */ /* 0x000fe2000f8e33ff */
[----:B------:R-:W-:Y:S02]  /*4200*/  VOTEU.ANY UR6, UPT, PT ;  /* 0x0000000000067886 */ /* 0x000fe400038e0100 */
[----:B------:R-:W-:Y:S01]  /*4210*/  UFLO.U32 UR6, UR6 ;  /* 0x00000006000672bd */ /* 0x000fe200080e0000 */
[----:B------:R-:W3:Y:S01]  /*4220*/  REDUX UR4, R4 ;  /* 0x00000000040473c4 */ /* 0x000ee20000000000 */
[----:B------:R-:W-:-:S06]  /*4230*/  IMAD.U32 R0, RZ, RZ, UR8 ;  /* 0x00000008ff007e24 */ /* 0x000fcc000f8e00ff */
[----:B------:R1:W-:Y:S01]  /*4240*/  UTCATOMSWS.AND URZ, UR8 ;  /* 0x0000000800ff79e3 */ /* 0x0003e20008000000 */
[----:B------:R-:W2:Y:S01]  /*4250*/  REDUX UR5, R0 ;  /* 0x00000000000573c4 */ /* 0x000ea20000000000 */
[----:B-1----:R-:W-:Y:S01]  /*4260*/  ISETP.EQ.U32.AND P0, PT, R2, UR6, PT ;  /* 0x0000000602007c0c */ /* 0x002fe2000bf02070 */
[----:B---3--:R-:W-:Y:S01]  /*4270*/  IMAD.U32 R2, RZ, RZ, UR4 ;  /* 0x00000004ff027e24 */ /* 0x008fe2000f8e00ff */
[----:B--2---:R-:W-:-:S11]  /*4280*/  MOV R3, UR5 ;  /* 0x0000000500037c02 */ /* 0x004fd60008000f00 */
[----:B------:R1:W-:Y:S04]  /*4290*/  @P0 ATOMS.AND RZ, [UR7+0x14], R3 ;  /* 0x00001403ffff098c */ /* 0x0003e8000a800007 */
[----:B------:R1:W-:Y:S01]  /*42a0*/  @P0 ATOMS.AND RZ, [UR7+0x18], R2 ;  /* 0x00001802ffff098c */ /* 0x0003e2000a800007 */
[----:B------:R-:W-:Y:S05]  /*42b0*/  BRA `(.L_x_84) ;  /* 0x0000000000147947 */ /* 0x000fea0003800000 */
.L_x_83:
[----:B------:R-:W-:Y:S02]  /*42c0*/  MOV R2, 0x42e0 ;  /* 0x000042e000027802 */ /* 0x000fe40000000f00 */
[----:B--2-45:R-:W-:Y:S05]  /*42d0*/  CALL.REL.NOINC `($__internal_0_$__cuda_sm10x_tcgen05_guardrail_trap_col_being_dealloced_not_returned_by_alloc) ;  /* 0x0000005c00787944 */ /* 0x034fea0003c00000 */
[----:B------:R-:W-:Y:S05]  /*42e0*/  BRA `(.L_x_84) ;  /* 0x0000000000087947 */ /* 0x000fea0003800000 */
.L_x_82:
[----:B------:R-:W-:Y:S02]  /*42f0*/  MOV R2, 0x4310 ;  /* 0x0000431000027802 */ /* 0x000fe40000000f00 */
[----:B--2-45:R-:W-:Y:S05]  /*4300*/  CALL.REL.NOINC `($__internal_2_$__cuda_sm10x_tcgen05_guardrail_trap_unallocated_columns_being_dealloced) ;  /* 0x0000005c00847944 */ /* 0x034fea0003c00000 */
.L_x_84:
[----:B------:R-:W-:Y:S01]  /*4310*/  NOP ;  /* 0x0000000000007918 */ /* 0x000fe20000000000 */
[----:B----4-:R-:W-:Y:S05]  /*4320*/  EXIT ;  /* 0x000000000000794d */ /* 0x010fea0003800000 */
.L_x_56:
[----:B------:R-:W-:-:S09]  /*4330*/  UISETP.NE.OR UP5, UPT, UR10, 0x3, !UP5 ;  /* 0x000000030a00788c */ /* 0x000fd2000efa5670 */
[----:B------:R-:W-:Y:S05]  /*4340*/  BRA.U UP5, `(.L_x_85) ;  /* 0x0000001505607547 */ /* 0x000fea000b800000 */
[----:B------:R-:W1:Y:S01]  /*4350*/  LDCU.64 UR6, c[0x0][0xa88] ;  /* 0x00015100ff0677ac */ /* 0x000e620008000a00 */
[----:B------:R-:W2:Y:S01]  /*4360*/  LDC R0, c[0x0][0xd30] ;  /* 0x00034c00ff007b82 */ /* 0x000ea20000000800 */
[----:B------:R-:W-:Y:S02]  /*4370*/  HFMA2 R31, -RZ, RZ, 0, 0 ;  /* 0x00000000ff1f7431 */ /* 0x000fe400000001ff */
[----:B------:R-:W-:Y:S01]  /*4380*/  IMAD.MOV.U32 R33, RZ, RZ, 0x1 ;  /* 0x00000001ff217424 */ /* 0x000fe200078e00ff */
[----:B------:R-:W3:Y:S01]  /*4390*/  LDCU.64 UR4, c[0x0][0xa90] ;  /* 0x00015200ff0477ac */ /* 0x000ee20008000a00 */
[----:B-----5:R-:W-:Y:S01]  /*43a0*/  IMAD.MOV.U32 R32, RZ, RZ, RZ ;  /* 0x000000ffff207224 */ /* 0x020fe200078e00ff */
[----:B------:R-:W-:Y:S01]  /*43b0*/  MOV R29, 0x2000 ;  /* 0x00002000001d7802 */ /* 0x000fe20000000f00 */
[----:B------:R-:W-:Y:S01]  /*43c0*/  UISETP.NE.AND UP2, UPT, UR10, 0x2, UPT ;  /* 0x000000020a00788c */ /* 0x000fe2000bf45270 */
[----:B------:R-:W4:Y:S01]  /*43d0*/  LDC R23, c[0x0][0x370] ;  /* 0x0000dc00ff177b82 */ /* 0x000f220000000800 */
[----:B------:R-:W-:-:S02]  /*43e0*/  UPLOP3.LUT UP1, UPT, UPT, UPT, UPT, 0x40, 0x4 ;  /* 0x000000000004789c */ /* 0x000fc40003f2e870 */
[----:B------:R-:W-:-:S05]  /*43f0*/  USEL UR13, URZ, 0x1, UP2 ;  /* 0x00000001ff0d7887 */ /* 0x000fca0009000000 */
[----:B------:R-:W4:Y:S01]  /*4400*/  LDC R8, c[0x0][0xd0c] ;  /* 0x00034300ff087b82 */ /* 0x000f220000000800 */
[----:B-1----:R-:W-:-:S03]  /*4410*/  UISETP.NE.U32.AND UP5, UPT, UR6, URZ, UPT ;  /* 0x000000ff0600728c */ /* 0x002fc6000bfa5070 */
[----:B------:R-:W-:Y:S01]  /*4420*/  UMOV UR6, 0x400 ;  /* 0x0000040000067882 */ /* 0x000fe20000000000 */
[----:B------:R-:W-:Y:S02]  /*4430*/  UISETP.NE.AND.EX UP5, UPT, UR7, URZ, UPT, UP5 ;  /* 0x000000ff0700728c */ /* 0x000fe4000bfa5350 */
[----:B------:R-:W-:Y:S01]  /*4440*/  ULEA UR6, UR37, UR6, 0x18 ;  /* 0x0000000625067291 */ /* 0x000fe2000f8ec0ff */
[----:B------:R-:W1:Y:S01]  /*4450*/  LDC R22, c[0x0][0xd20] ;  /* 0x00034800ff167b82 */ /* 0x000e620000000800 */
[----:B---3--:R-:W-:Y:S01]  /*4460*/  UISETP.NE.U32.AND UP6, UPT, UR4, URZ, UPT ;  /* 0x000000ff0400728c */ /* 0x008fe2000bfc5070 */
[----:B--2---:R-:W-:Y:S01]  /*4470*/  ISETP.NE.AND P1, PT, R0, 0x1, PT ;  /* 0x000000010000780c */ /* 0x004fe20003f25270 */
[----:B------:R-:W-:Y:S02]  /*4480*/  UIADD3 UR7, UPT, UPT, UR6, 0xe8, URZ ;  /* 0x000000e806077890 */ /* 0x000fe4000fffe0ff */
[----:B------:R-:W-:Y:S02]  /*4490*/  UIADD3 UR57, UPT, UPT, UR6, 0xd0, URZ ;  /* 0x000000d006397890 */ /* 0x000fe4000fffe0ff */
[----:B------:R-:W-:Y:S01]  /*44a0*/  UIADD3 UR49, UPT, UPT, UR6, 0xd8, URZ ;  /* 0x000000d806317890 */ /* 0x000fe2000fffe0ff */
[----:B------:R-:W2:Y:S01]  /*44b0*/  LDC.64 R36, c[0x0][0x348] ;  /* 0x0000d200ff247b82 */ /* 0x000ea20000000a00 */
[----:B------:R-:W-:-:S02]  /*44c0*/  UIADD3 UR41, UPT, UPT, UR6, 0xe0, URZ ;  /* 0x000000e006297890 */ /* 0x000fc4000fffe0ff */
[----:B------:R-:W-:Y:S02]  /*44d0*/  UPRMT UR7, UR37, 0x654, UR7 ;  /* 0x0000065425077896 */ /* 0x000fe40008000007 */
[----:B------:R-:W-:-:S03]  /*44e0*/  UISETP.NE.AND.EX UP6, UPT, UR5, URZ, UPT, UP6 ;  /* 0x000000ff0500728c */ /* 0x000fc6000bfc5360 */
[----:B------:R-:W3:Y:S08]  /*44f0*/  LDC.64 R18, c[0x0][0xd10] ;  /* 0x00034400ff127b82 */ /* 0x000ef00000000a00 */
[----:B------:R-:W1:Y:S08]  /*4500*/  LDC.64 R6, c[0x0][0xd18] ;  /* 0x00034600ff067b82 */ /* 0x000e700000000a00 */
[----:B------:R-:W1:Y:S08]  /*4510*/  LDC.64 R4, c[0x0][0xd28] ;  /* 0x00034a00ff047b82 */ /* 0x000e700000000a00 */
[----:B----4-:R-:W1:Y:S02]  /*4520*/  LDC R28, c[0x0][0x374] ;  /* 0x0000dd00ff1c7b82 */ /* 0x010e640000000800 */
.L_x_96:
[C---:B------:R-:W-:Y:S02]  /*4530*/  LEA R0, R32.reuse, UR6, 0x3 ;  /* 0x0000000620007c11 */ /* 0x040fe4000f8e18ff */
[----:B------:R-:W-:Y:S02]  /*4540*/  SHF.L.U32 R3, R31, 0x1f, RZ ;  /* 0x0000001f1f037819 */ /* 0x000fe400000006ff */
[----:B------:R-:W-:Y:S02]  /*4550*/  LEA R24, R32, UR6, 0x4 ;  /* 0x0000000620187c11 */ /* 0x000fe4000f8e20ff */
[----:B----4-:R-:W4:Y:S02]  /*4560*/  SYNCS.PHASECHK.TRANS64.TRYWAIT P0, [R0+URZ+0x120], R3 ;  /* 0x00012003000075a7 */ /* 0x010f2400080011ff */
[----:B----4-:R-:W-:Y:S05]  /*4570*/  @!P0 BRA `(.L_x_86) ;  /* 0x0000005400808947 */ /* 0x010fea0003800000 */
.L_x_192:
[----:B------:R-:W-:Y:S01]  /*4580*/  ISETP.GE.AND P0, PT, R2, 0x1, PT ;  /* 0x000000010200780c */ /* 0x000fe20003f06270 */
[----:B------:R-:W5:Y:S01]  /*4590*/  LDS.128 R24, [R24+0x190] ;  /* 0x0001900018187984 */ /* 0x000f620000000c00 */
[----:B----4-:R-:W-:Y:S01]  /*45a0*/  VIADD R0, R0, 0x130 ;  /* 0x0000013000007836 */ /* 0x010fe20000000000 */
[----:B------:R-:W-:Y:S01]  /*45b0*/  @!PT LDS RZ, [RZ] ;  /* 0x00000000fffff984 */ /* 0x000fe20000000800 */
[----:B------:R-:W-:Y:S01]  /*45c0*/  @!PT LDS RZ, [RZ] ;  /* 0x00000000fffff984 */ /* 0x000fe20000000800 */
[----:B------:R-:W-:Y:S01]  /*45d0*/  @!PT LDS RZ, [RZ] ;  /* 0x00000000fffff984 */ /* 0x000fe20000000800 */
[----:B------:R-:W-:Y:S01]  /*45e0*/  @!PT LDS RZ, [RZ] ;  /* 0x00000000fffff984 */ /* 0x000fe20000000800 */
[----:B------:R4:W-:Y:S06]  /*45f0*/  MEMBAR.ALL.CTA ;  /* 0x0000000000007992 */ /* 0x0009ec0000008000 */
[----:B----4-:R-:W4:Y:S01]  /*4600*/  FENCE.VIEW.ASYNC.S ;  /* 0x00000000000073c6 */ /* 0x010f220000000000 */
[----:B------:R-:W-:Y:S04]  /*4610*/  PRMT R0, RZ, 0x654, R0 ;  /* 0x00000654ff007816 */ /* 0x000fe80000000000 */
[----:B----4-:R4:W-:Y:S01]  /*4620*/  SYNCS.ARRIVE.TRANS64.RED.A1T0 RZ, [R0+URZ], RZ ;  /* 0x000000ff00ff79a7 */ /* 0x0109e200081004ff */
[----:B-----5:R-:W-:Y:S11]  /*4630*/  LOP3.LUT P3, RZ, R26, 0x1, RZ, 0xc0, !PT ;  /* 0x000000011aff7812 */ /* 0x020ff6000786c0ff */
[----:B------:R-:W-:Y:S02]  /*4640*/  @!UPT UIADD3 URZ, UPT, UPT, URZ, URZ, URZ ;  /* 0x000000fffffff290 */ /* 0x000fe4000fffe0ff */
[----:B------:R-:W-:Y:S02]  /*4650*/  @P3 MOV R13, R24 ;  /* 0x00000018000d3202 */ /* 0x000fe40000000f00 */
[----:B------:R-:W-:Y:S01]  /*4660*/  @P3 LOP3.LUT R10, R25, 0xffff, RZ, 0xc0, !PT ;  /* 0x0000ffff190a3812 */ /* 0x000fe200078ec0ff */
[----:B----4-:R-:W-:Y:S06]  /*4670*/  @!P0 BRA `(.L_x_87) ;  /* 0x0000000000a48947 */ /* 0x010fec0003800000 */
[----:B-1----:R-:W-:Y:S01]  /*4680*/  IMAD.HI.U32 R39, R28, R7, RZ ;  /* 0x000000071c277227 */ /* 0x002fe200078e00ff */
[----:B------:R-:W-:Y:S02]  /*4690*/  ISETP.NE.AND P0, PT, R6, 0x1, PT ;  /* 0x000000010600780c */ /* 0x000fe40003f05270 */
[----:B------:R-:W-:Y:S01]  /*46a0*/  ISETP.NE.AND P2, PT, R2, 0x1, PT ;  /* 0x000000010200780c */ /* 0x000fe20003f45270 */
[----:B---3--:R-:W-:Y:S01]  /*46b0*/  IMAD.HI.U32 R34, R23, R18, RZ ;  /* 0x0000001217227227 */ /* 0x008fe200078e00ff */
[----:B------:R-:W-:Y:S02]  /*46c0*/  SHF.R.U32.HI R39, RZ, R22, R39 ;  /* 0x00000016ff277219 */ /* 0x000fe40000011627 */
[----:B------:R-:W-:Y:S01]  /*46d0*/  ISETP.NE.AND P4, PT, R8, 0x1, PT ;  /* 0x000000010800780c */ /* 0x000fe20003f85270 */
[----:B------:R-:W-:Y:S01]  /*46e0*/  IMAD.HI.U32 R38, R13, R18, RZ ;  /* 0x000000120d267227 */ /* 0x000fe200078e00ff */
[----:B------:R-:W-:Y:S02]  /*46f0*/  SHF.R.U32.HI R34, RZ, R19, R34 ;  /* 0x00000013ff227219 */ /* 0x000fe40000011622 */
[----:B------:R-:W-:Y:S01]  /*4700*/  SEL R3, R28, R39, !P0 ;  /* 0x000000271c037207 */ /* 0x000fe20004000000 */
[C---:B------:R-:W-:Y:S01]  /*4710*/  IMAD.HI.U32 R39, R10.reuse, R7, RZ ;  /* 0x000000070a277227 */ /* 0x040fe200078e00ff */
[----:B------:R-:W-:Y:S02]  /*4720*/  SEL R11, R23, R34, !P4 ;  /* 0x00000022170b7207 */ /* 0x000fe40006000000 */
[----:B------:R-:W-:Y:S01]  /*4730*/  SHF.R.U32.HI R38, RZ, R19, R38 ;  /* 0x00000013ff267219 */ /* 0x000fe20000011626 */
[----:B------:R-:W-:Y:S01]  /*4740*/  IMAD.HI.U32 R40, R3, R4, RZ ;  /* 0x0000000403287227 */ /* 0x000fe200078e00ff */
[----:B------:R-:W-:Y:S03]  /*4750*/  SHF.R.U32.HI R39, RZ, R22, R39 ;  /* 0x00000016ff277219 */ /* 0x000fe60000011627 */
[----:B------:R-:W-:Y:S01]  /*4760*/  IMAD.HI.U32 R34, R11, R4, RZ ;  /* 0x000000040b227227 */ /* 0x000fe200078e00ff */
[----:B------:R-:W-:Y:S02]  /*4770*/  @P2 SHF.R.U32.HI R3, RZ, R5, R40 ;  /* 0x00000005ff032219 */ /* 0x000fe40000011628 */
[----:B------:R-:W-:Y:S02]  /*4780*/  SEL R9, R10, R39, !P0 ;  /* 0x000000270a097207 */ /* 0x000fe40004000000 */
[----:B------:R-:W-:Y:S01]  /*4790*/  @P2 SHF.R.U32.HI R11, RZ, R5, R34 ;  /* 0x00000005ff0b2219 */ /* 0x000fe20000011622 */
[C---:B------:R-:W-:Y:S01]  /*47a0*/  IMAD R12, R2.reuse, R3, RZ ;  /* 0x00000003020c7224 */ /* 0x040fe200078e02ff */
[----:B------:R-:W-:Y:S01]  /*47b0*/  SEL R3, R13, R38, !P4 ;  /* 0x000000260d037207 */ /* 0x000fe20006000000 */
[C---:B------:R-:W-:Y:S03]  /*47c0*/  IMAD.HI.U32 R16, R9.reuse, R4, RZ ;  /* 0x0000000409107227 */ /* 0x040fe600078e00ff */
[----:B------:R-:W-:Y:S01]  /*47d0*/  ISETP.GE.AND P0, PT, R9, R12, PT ;  /* 0x0000000c0900720c */ /* 0x000fe20003f06270 */
[C---:B------:R-:W-:Y:S01]  /*47e0*/  IMAD R14, R2.reuse, R11, RZ ;  /* 0x0000000b020e7224 */ /* 0x040fe200078e02ff */
[----:B------:R-:W-:Y:S04]  /*47f0*/  SHF.R.U32.HI R16, RZ, R5, R16 ;  /* 0x00000005ff107219 */ /* 0x000fe80000011610 */
[----:B------:R-:W-:Y:S02]  /*4800*/  ISETP.GE.OR P0, PT, R3, R14, P0 ;  /* 0x0000000e0300720c */ /* 0x000fe40000706670 */
[----:B------:R-:W-:Y:S05]  /*4810*/  SEL R17, R9, R16, !P2 ;  /* 0x0000001009117207 */ /* 0x000fea0005000000 */
[----:B------:R-:W-:Y:S04]  /*4820*/  IMAD.MOV R15, RZ, RZ, -R17 ;  /* 0x000000ffff0f7224 */ /* 0x000fe800078e0a11 */
[----:B------:R-:W-:Y:S02]  /*4830*/  IMAD R15, R2, R15, R9 ;  /* 0x0000000f020f7224 */ /* 0x000fe400078e0209 */
[C---:B------:R-:W-:Y:S05]  /*4840*/  @!P0 IMAD.HI.U32 R12, R3.reuse, R4, RZ ;  /* 0x00000004030c8227 */ /* 0x040fea00078e00ff */
[----:B------:R-:W-:Y:S04]  /*4850*/  @!P0 SHF.R.U32.HI R12, RZ, R5, R12 ;  /* 0x00000005ff0c8219 */ /* 0x000fe8000001160c */
[----:B------:R-:W-:Y:S01]  /*4860*/  @!P0 SEL R0, R3, R12, !P2 ;  /* 0x0000000c03008207 */ /* 0x000fe20005000000 */
[----:B------:R-:W-:Y:S03]  /*4870*/  IMAD.MOV R12, RZ, RZ, -R3 ;  /* 0x000000ffff0c7224 */ /* 0x000fe600078e0a03 */
[----:B------:R-:W-:Y:S01]  /*4880*/  @!P0 IADD3 R16, PT, PT, R17, -R0, RZ ;  /* 0x8000000011108210 */ /* 0x000fe20007ffe0ff */
[----:B------:R-:W-:Y:S01]  /*4890*/  @!P0 IMAD R0, R11, R15, R0 ;  /* 0x0000000f0b008224 */ /* 0x000fe200078e0200 */
[----:B------:R-:W-:Y:S01]  /*48a0*/  IADD3 R11, PT, PT, -R9, RZ, RZ ;  /* 0x000000ff090b7210 */ /* 0x000fe20007ffe1ff */
[----:B------:R-:W-:Y:S02]  /*48b0*/  IMAD R13, R8, R12, R13 ;  /* 0x0000000c080d7224 */ /* 0x000fe400078e020d */
[----:B------:R-:W-:Y:S02]  /*48c0*/  @!P0 IMAD R9, R16, R2, R3 ;  /* 0x0000000210098224 */ /* 0x000fe400078e0203 */
[----:B------:R-:W-:Y:S02]  /*48d0*/  @!P0 IMAD.MOV.U32 R3, RZ, RZ, R0 ;  /* 0x000000ffff038224 */ /* 0x000fe400078e0000 */
[----:B------:R-:W-:Y:S02]  /*48e0*/  IMAD R10, R6, R11, R10 ;  /* 0x0000000b060a7224 */ /* 0x000fe400078e020a */
[----:B------:R-:W-:Y:S02]  /*48f0*/  IMAD R13, R3, R8, R13 ;  /* 0x00000008030d7224 */ /* 0x000fe400078e020d */
[----:B------:R-:W-:Y:S02]  /*4900*/  IMAD R10, R9, R6, R10 ;  /* 0x00000006090a7224 */ /* 0x000fe400078e020a */
.L_x_87:
[----:B------:R-:W-:Y:S05]  /*4910*/  BRA.U UP1, `(.L_x_88) ;  /* 0x0000000101107547 */ /* 0x000fea000b800000 */
[----:B------:R-:W-:Y:S04]  /*4920*/  MOV R0, UR13 ;  /* 0x0000000d00007c02 */ /* 0x000fe80008000f00 */
[----:B------:R-:W-:Y:S04]  /*4930*/  SHF.L.U32 R3, R0, 0x1f, RZ ;  /* 0x0000001f00037819 */ /* 0x000fe800000006ff */
[----:B------:R-:W4:Y:S02]  /*4940*/  SYNCS.PHASECHK.TRANS64.TRYWAIT P0, [UR6+0x118], R3 ;  /* 0x00011803ff0075a7 */ /* 0x000f240008001106 */
[----:B----4-:R-:W-:Y:S05]  /*4950*/  @!P0 BRA `(.L_x_89) ;  /* 0x00000050009c8947 */ /* 0x010fea0003800000 */
.L_x_88:
[----:B------:R-:W-:Y:S02]  /*4960*/  R2UR UR59, R20 ;  /* 0x00000000143b72ca */ /* 0x000fe400000e0000 */
[----:B------:R-:W-:Y:S02]  /*4970*/  R2UR UR58, R21 ;  /* 0x00000000153a72ca */ /* 0x000fe400000e0000 */
[----:B------:R-:W-:Y:S02]  /*4980*/  ISETP.NE.U32.AND P2, PT, RZ, UR4, PT ;  /* 0x00000004ff007c0c */ /* 0x000fe4000bf45070 */
[----:B------:R-:W-:Y:S02]  /*4990*/  SHF.L.U32 R11, R33, 0x1f, RZ ;  /* 0x0000001f210b7819 */ /* 0x000fe400000006ff */
[----:B------:R-:W-:Y:S05]  /*49a0*/  ISETP.NE.AND.EX P2, PT, RZ, UR5, PT, P2 ;  /* 0x00000005ff007c0c */ /* 0x000fea000bf45320 */
[----:B------:R-:W-:Y:S02]  /*49b0*/  USHF.L.U32 UR59, UR59, 0x6, URZ ;  /* 0x000000063b3b7899 */ /* 0x000fe400080006ff */
[----:B------:R-:W-:Y:S01]  /*49c0*/  USHF.L.U32 UR58, UR58, 0x7, URZ ;  /* 0x000000073a3a7899 */ /* 0x000fe200080006ff */
[----:B------:R-:W-:Y:S11]  /*49d0*/  BRA.U !UP6, `(.L_x_90) ;  /* 0x000000010e347547 */ /* 0x000ff6000b800000 */
[----:B------:R-:W-:Y:S01]  /*49e0*/  UPLOP3.LUT UP0, UPT, UPT, UPT, UP5, 0x80, 0x8 ;  /* 0x000000000008789c */ /* 0x000fe20003f0f050 */
[----:B----4-:R-:W-:Y:S02]  /*49f0*/  HFMA2 R0, -RZ, RZ, 0, 5.9604644775390625e-08 ;  /* 0x00000001ff007431 */ /* 0x010fe400000001ff */
[----:B------:R-:W-:Y:S03]  /*4a00*/  IMAD.MOV.U32 R59, RZ, RZ, 0x1 ;  /* 0x00000001ff3b7424 */ /* 0x000fe600078e00ff */
[----:B------:R-:W-:Y:S05]  /*4a10*/  PLOP3.LUT P0, PT, PT, PT, UP0, 0x80, 0x8 ;  /* 0x000000000008781c */ /* 0x000fea0003f0f008 */
[----:B------:R-:W4:Y:S01]  /*4a20*/  @UP0 LDCU.64 UR10, c[0x0][0xa88] ;  /* 0x00015100ff0a07ac */ /* 0x000f220008000a00 */
[----:B------:R-:W-:Y:S07]  /*4a30*/  @UP0 UIMAD UR8, UR36, UR4, URZ ;  /* 0x00000004240802a4 */ /* 0x000fee000f8e02ff */
[----:B------:R-:W-:Y:S01]  /*4a40*/  @!P0 PRMT R59, R0, 0x7610, R59 ;  /* 0x00007610003b8816 */ /* 0x000fe2000000003b */
[----:B----4-:R-:W-:Y:S03]  /*4a50*/  @UP0 UIMAD.WIDE UR10, UR8, 0x4, UR10 ;  /* 0x00000004080a08a5 */ /* 0x010fe6000f8e020a */
[----:B------:R-:W4:Y:S03]  /*4a60*/  @!UP0 LDCU UR8, c[0x0][0xa80] ;  /* 0x00015000ff0887ac */ /* 0x000f260008000800 */
[----:B------:R-:W-:Y:S01]  /*4a70*/  IMAD.U32 R14, RZ, RZ, UR10 ;  /* 0x0000000aff0e7e24 */ /* 0x000fe2000f8e00ff */
[----:B------:R-:W-:Y:S05]  /*4a80*/  MOV R15, UR11 ;  /* 0x0000000b000f7c02 */ /* 0x000fea0008000f00 */
[----:B------:R1:W5:Y:S02]  /*4a90*/  @P0 LDG.E R35, desc[UR38][R14.64] ;  /* 0x000000260e230981 */ /* 0x000364000c1e1900 */
[----:B-1--4-:R-:W-:Y:S07]  /*4aa0*/  @!P0 IMAD.U32 R35, RZ, RZ, UR8 ;  /* 0x00000008ff238e24 */ /* 0x012fee000f8e00ff */
.L_x_90:
[----:B-----5:R-:W-:Y:S01]  /*4ab0*/  @!P2 FSETP.EQ.AND P0, PT, R35, RZ, PT ;  /* 0x000000ff2300a20b */ /* 0x020fe20003f02000 */
[----:B------:R-:W-:Y:S01]  /*4ac0*/  @!UPT UIADD3 URZ, UPT, UPT, URZ, URZ, URZ ;  /* 0x000000fffffff290 */ /* 0x000fe2000fffe0ff */
[----:B------:R-:W-:Y:S11]  /*4ad0*/  @!P2 BRA `(.L_x_91) ;  /* 0x000000000014a947 */ /* 0x000ff60003800000 */
[----:B------:R-:W-:Y:S02]  /*4ae0*/  LOP3.LUT P2, RZ, R59, 0xff, RZ, 0xc0, !PT ;  /* 0x000000ff3bff7812 */ /* 0x000fe4000784c0ff */
[----:B------:R-:W-:Y:S04]  /*4af0*/  PLOP3.LUT P0, PT, PT, PT, UP0, 0x80, 0x8 ;  /* 0x000000000008781c */ /* 0x000fe80003f0f008 */
[----:B------:R-:W-:Y:S07]  /*4b00*/  PLOP3.LUT P0, PT, P0, PT, PT, 0x8, 0x80 ;  /* 0x000000000080781c */ /* 0x000fee000070e170 */
[----:B------:R-:W-:Y:S11]  /*4b10*/  @P2 FSETP.EQ.AND P0, PT, R35, RZ, PT ;  /* 0x000000ff2300220b */ /* 0x000ff60003f02000 */
[----:B------:R-:W-:Y:S02]  /*4b20*/  @!UPT UIADD3 URZ, UPT, UPT, URZ, URZ, URZ ;  /* 0x000000fffffff290 */ /* 0x000fe4000fffe0ff */
.L_x_91:
[----:B------:R-:W5:Y:S01]  /*4b30*/  SYNCS.PHASECHK.TRANS64.TRYWAIT P2, [UR6+0xf0], R11 ;  /* 0x0000f00bff0075a7 */ /* 0x000f620008041106 */
[----:B------:R-:W-:Y:S04]  /*4b40*/  ELECT P4, URZ, PT ;  /* 0x0000000000ff782f */ /* 0x000fe80003880000 */
[----:B------:R-:W-:Y:S11]  /*4b50*/  PLOP3.LUT P4, PT, P0, P4, PT, 0xf2, 0x2f ;  /* 0x00000000002f781c */ /* 0x000ff60000789e72 */
[----:B------:R-:W-:Y:S02]  /*4b60*/  @!UPT UIADD3 URZ, UPT, UPT, URZ, URZ, URZ ;  /* 0x000000fffffff290 */ /* 0x000fe4000fffe0ff */
[----:B--2---:R-:W-:Y:S05]  /*4b70*/  @!P4 IADD3 R9, P0, PT, R36, 0x780, RZ ;  /* 0x000007802409c810 */ /* 0x004fea0007f1e0ff */
[----:B----4-:R-:W-:Y:S01]  /*4b80*/  @!P4 IMAD.X R3, RZ, RZ, R37, P0 ;  /* 0x000000ffff03c224 */ /* 0x010fe200000e0625 */
[----:B-----5:R-:W-:Y:S07]  /*4b90*/  @!P2 BRA `(.L_x_92) ;  /* 0x000000500024a947 */ /* 0x020fee0003800000 */
.L_x_195:
[----:B------:R-:W-:Y:S01]  /*4ba0*/  @!P4 R2UR UR9, R9 ;  /* 0x000000000909c2ca */ /* 0x000fe200000e0000 */
[----:B------:R-:W-:Y:S01]  /*4bb0*/  VOTEU.ALL UP4, P4 ;  /* 0x0000000000ff7886 */ /* 0x000fe20002080000 */
[----:B------:R-:W-:Y:S01]  /*4bc0*/  @!P4 R2UR UR8, R3 ;  /* 0x000000000308c2ca */ /* 0x000fe200000e0000 */
[----:B------:R-:W-:Y:S01]  /*4bd0*/  VOTEU.ALL UP3, P4 ;  /* 0x0000000000ff7886 */ /* 0x000fe20002060000 */
[----:B------:R-:W-:Y:S01]  /*4be0*/  UMOV UR14, 0x0 ;  /* 0x00000000000e7882 */ /* 0x000fe20000000000 */
[----:B------:R-:W-:Y:S01]  /*4bf0*/  UMOV UR15, 0x10000000 ;  /* 0x10000000000f7882 */ /* 0x000fe20000000000 */
[----:B------:R-:W-:Y:S01]  /*4c00*/  @!UP4 UIADD3 UR56, UPT, UPT, UR6, 0x200, URZ ;  /* 0x000002000638c890 */ /* 0x000fe2000fffe0ff */
[----:B--2---:R-:W-:Y:S01]  /*4c10*/  @!P4 IMAD.MOV.U32 R0, RZ, RZ, 0x2000 ;  /* 0x00002000ff00c424 */ /* 0x004fe200078e00ff */
[----:B------:R-:W-:Y:S01]  /*4c20*/  UMOV UR60, UR36 ;  /* 0x00000024003c7c82 */ /* 0x000fe20008000000 */
[----:B------:R-:W-:Y:S01]  /*4c30*/  @!UP4 UIADD3 UR26, UPT, UPT, UR58, 0x20, URZ ;  /* 0x000000203a1ac890 */ /* 0x000fe2000fffe0ff */
[----:B------:R-:W-:Y:S01]  /*4c40*/  @!P4 IADD3 R9, P0, PT, R36, 0x780, RZ ;  /* 0x000007802409c810 */ /* 0x000fe20007f1e0ff */
[----:B------:R-:W-:Y:S02]  /*4c50*/  @!UP4 UIADD3 UR24, UPT, UPT, UR6, 0xa00, URZ ;  /* 0x00000a000618c890 */ /* 0x000fe4000fffe0ff */
[----:B------:R-:W-:Y:S01]  /*4c60*/  IMAD.U32 R14, RZ, RZ, UR9 ;  /* 0x00000009ff0e7e24 */ /* 0x000fe2000f8e00ff */
[----:B------:R-:W-:Y:S01]  /*4c70*/  VOTEU.ALL UP2, P4 ;  /* 0x0000000000ff7886 */ /* 0x000fe20002040000 */
[----:B------:R-:W-:Y:S01]  /*4c80*/  IMAD.U32 R15, RZ, RZ, UR8 ;  /* 0x00000008ff0f7e24 */ /* 0x000fe2000f8e00ff */
[----:B------:R-:W-:Y:S01]  /*4c90*/  UMOV UR25, UR57 ;  /* 0x0000003900197c82 */ /* 0x000fe20008000000 */
[----:B------:R-:W-:Y:S01]  /*4ca0*/  UMOV UR27, UR59 ;  /* 0x0000003b001b7c82 */ /* 0x000fe20008000000 */
[----:B------:R-:W-:Y:S01]  /*4cb0*/  @!P4 R2UR UR22, R14 ;  /* 0x000000000e16c2ca */ /* 0x000fe200000e0000 */
[----:B------:R-:W-:Y:S01]  /*4cc0*/  UMOV UR28, UR36 ;  /* 0x00000024001c7c82 */ /* 0x000fe20008000000 */
[----:B------:R-:W-:Y:S01]  /*4cd0*/  @!P4 R2UR UR23, R15 ;  /* 0x000000000f17c2ca */ /* 0x000fe200000e0000 */
[----:B------:R-:W-:Y:S01]  /*4ce0*/  @!UP4 UIADD3 UR18, UPT, UPT, UR58, 0x40, URZ ;  /* 0x000000403a12c890 */ /* 0x000fe2000fffe0ff */
[----:B------:R-:W-:Y:S01]  /*4cf0*/  @!P4 IMAD.X R3, RZ, RZ, R37, P0 ;  /* 0x000000ffff03c224 */ /* 0x000fe200000e0625 */
[----:B------:R-:W-:Y:S01]  /*4d00*/  @!UP4 UIADD3 UR16, UPT, UPT, UR6, 0x1200, URZ ;  /* 0x000012000610c890 */ /* 0x000fe2000fffe0ff */
[----:B------:R-:W-:Y:S01]  /*4d10*/  VOTEU.ALL UP1, P4 ;  /* 0x0000000000ff7886 */ /* 0x000fe20002020000 */
[----:B------:R-:W-:Y:S01]  /*4d20*/  UMOV UR17, UR57 ;  /* 0x0000003900117c82 */ /* 0x000fe20008000000 */
[----:B------:R-:W-:Y:S01]  /*4d30*/  UMOV UR19, UR59 ;  /* 0x0000003b00137c82 */ /* 0x000fe20008000000 */
[----:B------:R-:W-:Y:S01]  /*4d40*/  UMOV UR20, UR36 ;  /* 0x0000002400147c82 */ /* 0x000fe20008000000 */
[----:B------:R-:W-:Y:S02]  /*4d50*/  @!UP4 UIADD3 UR10, UPT, UPT, UR58, 0x60, URZ ;  /* 0x000000603a0ac890 */ /* 0x000fe4000fffe0ff */
[----:B------:R-:W-:Y:S03]  /*4d60*/  @!UP4 UIADD3 UR8, UPT, UPT, UR6, 0x1a00, URZ ;  /* 0x00001a000608c890 */ /* 0x000fe6000fffe0ff */
[----:B------:R2:W-:Y:S01]  /*4d70*/  @!UP3 UTMALDG.3D [UR56], [UR22], desc[UR14] ;  /* 0x00000e381600b5b4 */ /* 0x0005e20008011000 */
[----:B------:R-:W-:Y:S01]  /*4d80*/  UMOV UR9, UR57 ;  /* 0x0000003900097c82 */ /* 0x000fe20008000000 */
[----:B------:R-:W-:Y:S01]  /*4d90*/  UMOV UR11, UR59 ;  /* 0x0000003b000b7c82 */ /* 0x000fe20008000000 */
[----:B------:R-:W-:Y:S01]  /*4da0*/  UMOV UR12, UR36 ;  /* 0x00000024000c7c82 */ /* 0x000fe20008000000 */
[----:B------:R-:W-:Y:S01]  /*4db0*/  UPRMT UR21, UR37, 0x654, UR57 ;  /* 0x0000065425157896 */ /* 0x000fe20008000039 */
[----:B------:R2:W-:Y:S01]  /*4dc0*/  @!UP2 UTMALDG.3D [UR24], [UR22], desc[UR14] ;  /* 0x00000e181600a5b4 */ /* 0x0005e20008011000 */
[----:B------:R-:W-:Y:S01]  /*4dd0*/  VOTEU.ALL UP2, P4 ;  /* 0x0000000000ff7886 */ /* 0x000fe20002040000 */
[----:B------:R2:W-:Y:S04]  /*4de0*/  @!UP1 UTMALDG.3D [UR16], [UR22], desc[UR14] ;  /* 0x00000e10160095b4 */ /* 0x0005e80008011000 */
[----:B------:R2:W-:Y:S01]  /*4df0*/  @!UP2 UTMALDG.3D [UR8], [UR22], desc[UR14] ;  /* 0x00000e081600a5b4 */ /* 0x0005e20008011000 */
[----:B------:R2:W-:Y:S01]  /*4e00*/  @!P4 SYNCS.ARRIVE.TRANS64.RED.A0TR RZ, [UR6+0xd0], R0 ;  /* 0x0000d000ffffc9a7 */ /* 0x0005e20008300406 */
[----:B------:R-:W-:Y:S01]  /*4e10*/  SYNCS.ARRIVE.TRANS64.RED.A1T0 RZ, [UR21], RZ ;  /* 0x000000ffffff79a7 */ /* 0x000fe20008100415 */
[----:B------:R-:W4:Y:S02]  /*4e20*/  SYNCS.PHASECHK.TRANS64.TRYWAIT P2, [UR6+0xf8], R11 ;  /* 0x0000f80bff0075a7 */ /* 0x000f240008041106 */
[----:B--2-4-:R-:W-:Y:S05]  /*4e30*/  @!P2 BRA `(.L_x_93) ;  /* 0x0000004c0094a947 */ /* 0x014fea0003800000 */
.L_x_197:
        /* <DEDUP_REMOVED lines=8> */
[----:B------:R-:W-:Y:S01]  /*4ec0*/  @!UP4 UIADD3 UR48, UPT, UPT, UR6, 0x2200, URZ ;  /* 0x000022000630c890 */ /* 0x000fe2000fffe0ff */
[----:B------:R-:W-:Y:S01]  /*4ed0*/  @!P4 IADD3 R21, P0, PT, R36, 0x780, RZ ;  /* 0x000007802415c810 */ /* 0x000fe20007f1e0ff */
[----:B------:R-:W-:Y:S01]  /*4ee0*/  UMOV UR50, UR58 ;  /* 0x0000003a00327c82 */ /* 0x000fe20008000000 */
[----:B------:R-:W-:Y:S01]  /*4ef0*/  UMOV UR52, UR36 ;  /* 0x0000002400347c82 */ /* 0x000fe20008000000 */
[----:B------:R-:W-:Y:S01]  /*4f00*/  @!UP4 UIADD3 UR26, UPT, UPT, UR58, 0x20, URZ ;  /* 0x000000203a1ac890 */ /* 0x000fe2000fffe0ff */
[----:B------:R-:W-:Y:S01]  /*4f10*/  IMAD.U32 R14, RZ, RZ, UR9 ;  /* 0x00000009ff0e7e24 */ /* 0x000fe2000f8e00ff */
[----:B------:R-:W-:Y:S01]  /*4f20*/  @!UP4 UIADD3 UR24, UPT, UPT, UR6, 0x2a00, URZ ;  /* 0x00002a000618c890 */ /* 0x000fe2000fffe0ff */
[----:B------:R-:W-:Y:S01]  /*4f30*/  IMAD.U32 R15, RZ, RZ, UR8 ;  /* 0x00000008ff0f7e24 */ /* 0x000fe2000f8e00ff */
[----:B------:R-:W-:Y:S01]  /*4f40*/  VOTEU.ALL UP2, P4 ;  /* 0x0000000000ff7886 */ /* 0x000fe20002040000 */
[----:B------:R-:W-:Y:S01]  /*4f50*/  UMOV UR25, UR49 ;  /* 0x0000003100197c82 */ /* 0x000fe20008000000 */
[----:B------:R-:W-:Y:S01]  /*4f60*/  @!P4 R2UR UR22, R14 ;  /* 0x000000000e16c2ca */ /* 0x000fe200000e0000 */
[----:B------:R-:W-:Y:S01]  /*4f70*/  UMOV UR28, UR36 ;  /* 0x00000024001c7c82 */ /* 0x000fe20008000000 */
[----:B------:R-:W-:Y:S01]  /*4f80*/  @!P4 R2UR UR23, R15 ;  /* 0x000000000f17c2ca */ /* 0x000fe200000e0000 */
[----:B------:R-:W-:Y:S01]  /*4f90*/  UMOV UR27, UR51 ;  /* 0x00000033001b7c82 */ /* 0x000fe20008000000 */
        /* <DEDUP_REMOVED lines=8> */
[----:B------:R-:W-:Y:S02]  /*5020*/  @!UP4 UIADD3 UR8, UPT, UPT, UR6, 0x3a00, URZ ;  /* 0x00003a000608c890 */ /* 0x000fe4000fffe0ff */
        /* <DEDUP_REMOVED lines=13> */
.L_x_199:
[----:B------:R-:W4:Y:S01]  /*5100*/  LDC.64 R16, c[0x0][0xd10] ;  /* 0x00034400ff107b82 */ /* 0x000f220000000a00 */
[----:B------:R-:W-:Y:S01]  /*5110*/  @!P4 R2UR UR9, R21 ;  /* 0x000000001509c2ca */ /* 0x000fe200000e0000 */
[----:B------:R-:W-:Y:S01]  /*5120*/  VOTEU.ALL UP4, P4 ;  /* 0x0000000000ff7886 */ /* 0x000fe20002080000 */
[----:B------:R-:W-:Y:S01]  /*5130*/  @!P4 R2UR UR8, R20 ;  /* 0x000000001408c2ca */ /* 0x000fe200000e0000 */
[----:B------:R-:W-:Y:S01]  /*5140*/  VOTEU.ALL UP3, P4 ;  /* 0x0000000000ff7886 */ /* 0x000fe20002060000 */
[----:B------:R-:W-:Y:S03]  /*5150*/  UMOV UR14, 0x0 ;  /* 0x00000000000e7882 */ /* 0x000fe60000000000 */
[----:B------:R-:W5:Y:S01]  /*5160*/  LDC.64 R14, c[0x0][0xd18] ;  /* 0x00034600ff0e7b82 */ /* 0x000f620000000a00 */
[----:B------:R-:W-:Y:S01]  /*5170*/  @!UP4 UIADD3 UR43, UPT, UPT, UR59, 0x20, URZ ;  /* 0x000000203b2bc890 */ /* 0x000fe2000fffe0ff */
[----:B------:R-:W-:Y:S01]  /*5180*/  @P3 SHF.R.U32.HI R30, RZ, 0x10, R25 ;  /* 0x00000010ff1e3819 */ /* 0x000fe20000011619 */
[----:B------:R-:W-:Y:S01]  /*5190*/  @!UP4 UIADD3 UR40, UPT, UPT, UR6, 0x4200, URZ ;  /* 0x000042000628c890 */ /* 0x000fe2000fffe0ff */
[----:B------:R-:W-:Y:S01]  /*51a0*/  VIADD R32, R32, 0x1 ;  /* 0x0000000120207836 */ /* 0x000fe20000000000 */
[----:B------:R-:W-:Y:S03]  /*51b0*/  UMOV UR15, 0x10000000 ;  /* 0x10000000000f7882 */ /* 0x000fe60000000000 */
[----:B--2---:R-:W2:Y:S01]  /*51c0*/  @!P1 LDC R0, c[0x0][0xd20] ;  /* 0x00034800ff009b82 */ /* 0x004ea20000000800 */
[----:B------:R-:W-:Y:S01]  /*51d0*/  UMOV UR42, UR58 ;  /* 0x0000003a002a7c82 */ /* 0x000fe20008000000 */
[----:B------:R-:W-:Y:S01]  /*51e0*/  IMAD.U32 R20, RZ, RZ, UR9 ;  /* 0x00000009ff147e24 */ /* 0x000fe2000f8e00ff */
[----:B------:R-:W-:Y:S05]  /*51f0*/  UMOV UR44, UR36 ;  /* 0x00000024002c7c82 */ /* 0x000fea0008000000 */
[----:B------:R-:W1:Y:S01]  /*5200*/  @!P1 LDC R3, c[0x0][0xd0c] ;  /* 0x00034300ff039b82 */ /* 0x000e620000000800 */
[----:B------:R-:W-:Y:S01]  /*5210*/  IMAD.U32 R21, RZ, RZ, UR8 ;  /* 0x00000008ff157e24 */ /* 0x000fe2000f8e00ff */
[----:B------:R-:W-:Y:S01]  /*5220*/  @!UP4 UIADD3 UR26, UPT, UPT, UR58, 0x20, URZ ;  /* 0x000000203a1ac890 */ /* 0x000fe2000fffe0ff */
[----:B------:R-:W-:Y:S01]  /*5230*/  @!P4 R2UR UR22, R20 ;  /* 0x000000001416c2ca */ /* 0x000fe200000e0000 */
[----:B------:R-:W-:Y:S01]  /*5240*/  @!UP4 UIADD3 UR24, UPT, UPT, UR6, 0x4a00, URZ ;  /* 0x00004a000618c890 */ /* 0x000fe2000fffe0ff */
[----:B------:R-:W-:Y:S01]  /*5250*/  @!P4 IMAD.MOV.U32 R20, RZ, RZ, 0x2000 ;  /* 0x00002000ff14c424 */ /* 0x000fe200078e00ff */
[----:B------:R-:W-:Y:S01]  /*5260*/  @!P4 R2UR UR23, R21 ;  /* 0x000000001517c2ca */ /* 0x000fe200000e0000 */
[----:B------:R-:W-:Y:S01]  /*5270*/  VOTEU.ALL UP2, P4 ;  /* 0x0000000000ff7886 */ /* 0x000fe20002040000 */
[----:B------:R-:W-:Y:S01]  /*5280*/  UMOV UR25, UR41 ;  /* 0x0000002900197c82 */ /* 0x000fe20008000000 */
[----:B------:R-:W-:Y:S01]  /*5290*/  UMOV UR28, UR36 ;  /* 0x00000024001c7c82 */ /* 0x000fe20008000000 */
[----:B------:R-:W-:Y:S01]  /*52a0*/  UMOV UR27, UR43 ;  /* 0x0000002b001b7c82 */ /* 0x000fe20008000000 */
[----:B------:R-:W-:Y:S02]  /*52b0*/  @!UP4 UIADD3 UR18, UPT, UPT, UR58, 0x40, URZ ;  /* 0x000000403a12c890 */ /* 0x000fe4000fffe0ff */
[----:B------:R-:W-:Y:S01]  /*52c0*/  @!UP4 UIADD3 UR16, UPT, UPT, UR6, 0x5200, URZ ;  /* 0x000052000610c890 */ /* 0x000fe2000fffe0ff */
[----:B------:R-:W-:Y:S01]  /*52d0*/  VOTEU.ALL UP1, P4 ;  /* 0x0000000000ff7886 */ /* 0x000fe20002020000 */
[----:B------:R-:W-:Y:S01]  /*52e0*/  UMOV UR17, UR41 ;  /* 0x0000002900117c82 */ /* 0x000fe20008000000 */
[----:B------:R-:W-:Y:S01]  /*52f0*/  UMOV UR20, UR36 ;  /* 0x0000002400147c82 */ /* 0x000fe20008000000 */
[----:B------:R-:W-:Y:S02]  /*5300*/  UMOV UR19, UR43 ;  /* 0x0000002b00137c82 */ /* 0x000fe40008000000 */
[----:B------:R1:W-:Y:S01]  /*5310*/  @!UP3 UTMALDG.3D [UR40], [UR22], desc[UR14] ;  /* 0x00000e281600b5b4 */ /* 0x0003e20008011000 */
[----:B------:R-:W-:Y:S02]  /*5320*/  @!UP4 UIADD3 UR10, UPT, UPT, UR58, 0x60, URZ ;  /* 0x000000603a0ac890 */ /* 0x000fe4000fffe0ff */
[----:B------:R-:W-:Y:S01]  /*5330*/  @!UP4 UIADD3 UR8, UPT, UPT, UR6, 0x5a00, URZ ;  /* 0x00005a000608c890 */ /* 0x000fe2000fffe0ff */
[----:B------:R-:W-:Y:S01]  /*5340*/  UMOV UR9, UR41 ;  /* 0x0000002900097c82 */ /* 0x000fe20008000000 */
[----:B------:R-:W-:Y:S01]  /*5350*/  UMOV UR12, UR36 ;  /* 0x00000024000c7c82 */ /* 0x000fe20008000000 */
[----:B------:R-:W-:Y:S01]  /*5360*/  UMOV UR11, UR43 ;  /* 0x0000002b000b7c82 */ /* 0x000fe20008000000 */
[----:B------:R1:W-:Y:S01]  /*5370*/  @!UP2 UTMALDG.3D [UR24], [UR22], desc[UR14] ;  /* 0x00000e181600a5b4 */ /* 0x0003e20008011000 */
[----:B------:R-:W-:Y:S01]  /*5380*/  VOTEU.ALL UP2, P4 ;  /* 0x0000000000ff7886 */ /* 0x000fe20002040000 */
[----:B------:R-:W-:Y:S01]  /*5390*/  UPRMT UR21, UR37, 0x654, UR41 ;  /* 0x0000065425157896 */ /* 0x000fe20008000029 */
[----:B----4-:R-:W-:Y:S01]  /*53a0*/  @!P1 IMAD.HI.U32 R12, R13, R16, RZ ;  /* 0x000000100d0c9227 */ /* 0x010fe200078e00ff */
[----:B-----5:R-:W-:Y:S02]  /*53b0*/  @!P1 ISETP.NE.AND P0, PT, R14, 0x1, PT ;  /* 0x000000010e00980c */ /* 0x020fe40003f05270 */
[----:B-1----:R-:W-:Y:S01]  /*53c0*/  @!P1 ISETP.NE.AND P2, PT, R3, 0x1, PT ;  /* 0x000000010300980c */ /* 0x002fe20003f45270 */
[C---:B------:R-:W-:Y:S01]  /*53d0*/  @!P1 IMAD.HI.U32 R9, R10.reuse, R15, RZ ;  /* 0x0000000f0a099227 */ /* 0x040fe200078e00ff */
[----:B------:R1:W-:Y:S02]  /*53e0*/  @!UP1 UTMALDG.3D [UR16], [UR22], desc[UR14] ;  /* 0x00000e10160095b4 */ /* 0x0003e40008011000 */
[----:B------:R-:W-:Y:S02]  /*53f0*/  @!P1 SHF.R.U32.HI R12, RZ, R17, R12 ;  /* 0x00000011ff0c9219 */ /* 0x000fe4000001160c */
[----:B--2---:R-:W-:Y:S02]  /*5400*/  @!P1 SHF.R.U32.HI R9, RZ, R0, R9 ;  /* 0x00000000ff099219 */ /* 0x004fe40000011609 */
[----:B------:R-:W-:Y:S01]  /*5410*/  @!P1 SEL R12, R13, R12, !P2 ;  /* 0x0000000c0d0c9207 */ /* 0x000fe20005000000 */
[----:B------:R1:W-:Y:S01]  /*5420*/  @!UP2 UTMALDG.3D [UR8], [UR22], desc[UR14] ;  /* 0x00000e081600a5b4 */ /* 0x0003e20008011000 */
[----:B------:R1:W-:Y:S01]  /*5430*/  @!P4 SYNCS.ARRIVE.TRANS64.RED.A0TR RZ, [UR6+0xe0], R20 ;  /* 0x0000e014ffffc9a7 */ /* 0x0003e20008300406 */
[----:B------:R-:W-:Y:S05]  /*5440*/  @!P1 SEL R9, R10, R9, !P0 ;  /* 0x000000090a099207 */ /* 0x000fea0004000000 */
[----:B------:R-:W-:Y:S02]  /*5450*/  @!P1 IMAD.IADD R0, R9, 0x1, -R12 ;  /* 0x0000000109009824 */ /* 0x000fe400078e0a0c */
[----:B------:R-:W-:Y:S02]  /*5460*/  @!P1 IMAD.IADD R9, R12, 0x1, -R9 ;  /* 0x000000010c099824 */ /* 0x000fe400078e0a09 */
[----:B------:R-:W-:Y:S02]  /*5470*/  @!P1 IMAD R13, R0, R3, R13 ;  /* 0x00000003000d9224 */ /* 0x000fe400078e020d */
[----:B------:R-:W-:Y:S01]  /*5480*/  @!P1 IMAD R10, R9, R14, R10 ;  /* 0x0000000e090a9224 */ /* 0x000fe200078e020a */
[----:B------:R-:W-:Y:S01]  /*5490*/  SYNCS.ARRIVE.TRANS64.RED.A1T0 RZ, [UR21], RZ ;  /* 0x000000ffffff79a7 */ /* 0x000fe20008100415 */
[----:B------:R-:W2:Y:S02]  /*54a0*/  SYNCS.PHASECHK.TRANS64.TRYWAIT P5, [UR6+0x108], R11 ;  /* 0x0001080bff0075a7 */ /* 0x000ea400080a1106 */
[----:B-12---:R-:W-:Y:S05]  /*54b0*/  @!P5 BRA `(.L_x_95) ;  /* 0x000000480024d947 */ /* 0x006fea0003800000 */
.L_x_201:
[----:B------:R-:W-:Y:S01]  /*54c0*/  @!P4 IADD3 R3, P0, PT, R36, 0x780, RZ ;  /* 0x000007802403c810 */ /* 0x000fe20007f1e0ff */
[----:B------:R-:W-:Y:S01]  /*54d0*/  VOTEU.ALL UP3, P4 ;  /* 0x0000000000ff7886 */ /* 0x000fe20002060000 */
[----:B------:R-:W-:Y:S01]  /*54e0*/  UMOV UR14, 0x0 ;  /* 0x00000000000e7882 */ /* 0x000fe20000000000 */
[----:B------:R-:W-:Y:S01]  /*54f0*/  UMOV UR15, 0x10000000 ;  /* 0x10000000000f7882 */ /* 0x000fe20000000000 */
[----:B------:R-:W-:Y:S01]  /*5500*/  @!P4 R2UR UR9, R3 ;  /* 0x000000000309c2ca */ /* 0x000fe200000e0000 */
[----:B-1----:R-:W-:Y:S01]  /*5510*/  @!P4 IMAD.X R0, RZ, RZ, R37, P0 ;  /* 0x000000ffff00c224 */ /* 0x002fe200000e0625 */
[----:B------:R-:W-:Y:S01]  /*5520*/  UMOV UR34, UR58 ;  /* 0x0000003a00227c82 */ /* 0x000fe20008000000 */
[----:B------:R-:W-:Y:S01]  /*5530*/  VOTEU.ALL UP2, P4 ;  /* 0x0000000000ff7886 */ /* 0x000fe20002040000 */
[----:B------:R-:W-:Y:S01]  /*5540*/  UMOV UR28, UR36 ;  /* 0x00000024001c7c82 */ /* 0x000fe20008000000 */
[----:B------:R-:W-:Y:S01]  /*5550*/  VOTEU.ALL UP4, P4 ;  /* 0x0000000000ff7886 */ /* 0x000fe20002080000 */
[----:B------:R-:W-:Y:S01]  /*5560*/  @!P4 R2UR UR8, R0 ;  /* 0x000000000008c2ca */ /* 0x000fe200000e0000 */
[----:B------:R-:W-:Y:S01]  /*5570*/  VOTEU.ALL UP1, P4 ;  /* 0x0000000000ff7886 */ /* 0x000fe20002020000 */
[----:B------:R-:W-:Y:S01]  /*5580*/  UMOV UR20, UR36 ;  /* 0x0000002400147c82 */ /* 0x000fe20008000000 */
[----:B------:R-:W-:Y:S01]  /*5590*/  UMOV UR12, UR36 ;  /* 0x00000024000c7c82 */ /* 0x000fe20008000000 */
[----:B------:R-:W-:Y:S01]  /*55a0*/  @!UP4 UIADD3 UR33, UPT, UPT, UR6, 0xe8, URZ ;  /* 0x000000e80621c890 */ /* 0x000fe2000fffe0ff */
[----:B------:R-:W-:Y:S01]  /*55b0*/  ISETP.NE.AND P0, PT, R32, 0x2, PT ;  /* 0x000000022000780c */ /* 0x000fe20003f05270 */
[----:B------:R-:W-:Y:S01]  /*55c0*/  @!UP4 UIADD3 UR35, UPT, UPT, UR59, 0x30, URZ ;  /* 0x000000303b23c890 */ /* 0x000fe2000fffe0ff */
[----:B------:R-:W-:Y:S01]  /*55d0*/  IMAD.U32 R14, RZ, RZ, UR9 ;  /* 0x00000009ff0e7e24 */ /* 0x000fe2000f8e00ff */
[----:B------:R-:W-:Y:S01]  /*55e0*/  @!UP4 UIADD3 UR32, UPT, UPT, UR6, 0x6200, URZ ;  /* 0x000062000620c890 */ /* 0x000fe2000fffe0ff */
[----:B------:R-:W-:Y:S01]  /*55f0*/  SEL R0, RZ, 0x1, P0 ;  /* 0x00000001ff007807 */ /* 0x000fe20000000000 */
[----:B------:R-:W-:Y:S01]  /*5600*/  @!UP4 UIADD3 UR26, UPT, UPT, UR58, 0x20, URZ ;  /* 0x000000203a1ac890 */ /* 0x000fe2000fffe0ff */
[----:B------:R-:W-:Y:S01]  /*5610*/  LOP3.LUT R33, R33, 0x1, RZ, 0x3c, !PT ;  /* 0x0000000121217812 */ /* 0x000fe200078e3cff */
[----:B------:R-:W-:Y:S01]  /*5620*/  @!UP4 UIADD3 UR24, UPT, UPT, UR6, 0x6a00, URZ ;  /* 0x00006a000618c890 */ /* 0x000fe2000fffe0ff */
[----:B------:R-:W-:Y:S01]  /*5630*/  IMAD.U32 R15, RZ, RZ, UR8 ;  /* 0x00000008ff0f7e24 */ /* 0x000fe2000f8e00ff */
[----:B------:R-:W-:Y:S01]  /*5640*/  @!P4 R2UR UR22, R14 ;  /* 0x000000000e16c2ca */ /* 0x000fe200000e0000 */
[----:B------:R-:W-:Y:S01]  /*5650*/  UMOV UR25, UR33 ;  /* 0x0000002100197c82 */ /* 0x000fe20008000000 */
[----:B------:R-:W-:Y:S01]  /*5660*/  UMOV UR27, UR35 ;  /* 0x00000023001b7c82 */ /* 0x000fe20008000000 */
[----:B------:R-:W-:Y:S01]  /*5670*/  @!UP4 UIADD3 UR18, UPT, UPT, UR58, 0x40, URZ ;  /* 0x000000403a12c890 */ /* 0x000fe2000fffe0ff */
[----:B------:R-:W-:Y:S01]  /*5680*/  @!P4 R2UR UR23, R15 ;  /* 0x000000000f17c2ca */ /* 0x000fe200000e0000 */
[----:B------:R-:W-:Y:S01]  /*5690*/  @!UP4 UIADD3 UR16, UPT, UPT, UR6, 0x7200, URZ ;  /* 0x000072000610c890 */ /* 0x000fe2000fffe0ff */
[----:B------:R-:W-:Y:S01]  /*56a0*/  LOP3.LUT R31, R31, R0, RZ, 0x3c, !PT ;  /* 0x000000001f1f7212 */ /* 0x000fe200078e3cff */
[----:B------:R-:W-:Y:S01]  /*56b0*/  UMOV UR17, UR33 ;  /* 0x0000002100117c82 */ /* 0x000fe20008000000 */
[----:B------:R-:W-:Y:S01]  /*56c0*/  UMOV UR19, UR35 ;  /* 0x0000002300137c82 */ /* 0x000fe20008000000 */
[----:B------:R-:W-:Y:S01]  /*56d0*/  @!UP4 UIADD3 UR10, UPT, UPT, UR58, 0x60, URZ ;  /* 0x000000603a0ac890 */ /* 0x000fe2000fffe0ff */
[----:B------:R-:W-:Y:S01]  /*56e0*/  IMAD.IADD R20, R10, 0x1, R51 ;  /* 0x000000010a147824 */ /* 0x000fe200078e0233 */
[----:B------:R-:W-:Y:S01]  /*56f0*/  @!UP4 UIADD3 UR8, UPT, UPT, UR6, 0x7a00, URZ ;  /* 0x00007a000608c890 */ /* 0x000fe2000fffe0ff */
[----:B------:R-:W-:Y:S01]  /*5700*/  IMAD.IADD R21, R13, 0x1, R58 ;  /* 0x000000010d157824 */ /* 0x000fe200078e023a */
[----:B------:R-:W-:Y:S01]  /*5710*/  UMOV UR9, UR33 ;  /* 0x0000002100097c82 */ /* 0x000fe20008000000 */
[----:B------:R-:W-:Y:S01]  /*5720*/  UMOV UR11, UR35 ;  /* 0x00000023000b7c82 */ /* 0x000fe20008000000 */
[----:B------:R-:W-:Y:S02]  /*5730*/  SEL R32, R32, RZ, P0 ;  /* 0x000000ff20207207 */ /* 0x000fe40000000000 */
[----:B------:R1:W-:Y:S01]  /*5740*/  @!UP3 UTMALDG.3D [UR32], [UR22], desc[UR14] ;  /* 0x00000e201600b5b4 */ /* 0x0003e20008011000 */
[----:B------:R4:W-:Y:S01]  /*5750*/  @!UP2 UTMALDG.3D [UR24], [UR22], desc[UR14] ;  /* 0x00000e181600a5b4 */ /* 0x0009e20008011000 */
[----:B------:R-:W-:Y:S01]  /*5760*/  VOTEU.ALL UP2, P4 ;  /* 0x0000000000ff7886 */ /* 0x000fe20002040000 */
[----:B------:R4:W-:Y:S01]  /*5770*/  @!UP1 UTMALDG.3D [UR16], [UR22], desc[UR14] ;  /* 0x00000e10160095b4 */ /* 0x0009e20008011000 */
[----:B------:R-:W-:Y:S03]  /*5780*/  UPLOP3.LUT UP1, UPT, UPT, UPT, UPT, 0x80, 0x8 ;  /* 0x000000000008789c */ /* 0x000fe60003f2f070 */
[----:B------:R4:W-:Y:S01]  /*5790*/  @!UP2 UTMALDG.3D [UR8], [UR22], desc[UR14] ;  /* 0x00000e081600a5b4 */ /* 0x0009e20008011000 */
[----:B------:R4:W-:Y:S01]  /*57a0*/  @!P4 SYNCS.ARRIVE.TRANS64.RED.A0TR RZ, [UR6+0xe8], R29 ;  /* 0x0000e81dffffc9a7 */ /* 0x0009e20008300406 */
[----:B-1----:R-:W-:Y:S01]  /*57b0*/  @P3 R2UR UR36, R30 ;  /* 0x000000001e2432ca */ /* 0x002fe200000e0000 */
[----:B------:R-:W-:Y:S01]  /*57c0*/  SYNCS.ARRIVE.TRANS64.RED.A1T0 RZ, [UR7], RZ ;  /* 0x000000ffffff79a7 */ /* 0x000fe20008100407 */
[----:B------:R-:W-:Y:S02]  /*57d0*/  @!UPT UIADD3 URZ, UPT, UPT, URZ, URZ, URZ ;  /* 0x000000fffffff290 */ /* 0x000fe4000fffe0ff */
[----:B------:R-:W-:Y:S11]  /*57e0*/  @P3 BRA `(.L_x_96) ;  /* 0xffffffec00503947 */ /* 0x000ff6000383ffff */
[----:B------:R-:W-:-:S04]  /*57f0*/  SHF.L.U32 R3, R33, 0x1f, RZ ;  /* 0x0000001f21037819 */ /* 0x000fc800000006ff */
[----:B------:R-:W1:Y:S02]  /*5800*/  SYNCS.PHASECHK.TRANS64.TRYWAIT P0, [UR6+0xf0], R3 ;  /* 0x0000f003ff0075a7 */ /* 0x000e640008001106 */
[----:B-1----:R-:W-:Y:S05]  /*5810*/  @!P0 BRA `(.L_x_97) ;  /* 0x0000004400648947 */ /* 0x002fea0003800000 */
.L_x_203:
[----:B------:R-:W2:Y:S02]  /*5820*/  SYNCS.PHASECHK.TRANS64.TRYWAIT P0, [UR6+0xf8], R3 ;  /* 0x0000f803ff0075a7 */ /* 0x000ea40008001106 */
[----:B--2---:R-:W-:Y:S05]  /*5830*/  @!P0 BRA `(.L_x_98) ;  /* 0x0000004400748947 */ /* 0x004fea0003800000 */
.L_x_205:
[----:B------:R-:W2:Y:S02]  /*5840*/  SYNCS.PHASECHK.TRANS64.TRYWAIT P0, [UR6+0x100], R3 ;  /* 0x00010003ff0075a7 */ /* 0x000ea40008001106 */
[----:B--2---:R-:W-:Y:S05]  /*5850*/  @!P0 BRA `(.L_x_99) ;  /* 0x0000004400848947 */ /* 0x004fea0003800000 */
.L_x_207:
[----:B-1----:R-:W-:-:S07]  /*5860*/  MOV R0, UR6 ;  /* 0x0000000600007c02 */ /* 0x002fce0008000f00 */
.L_x_100:
[----:B-1----:R-:W-:-:S04]  /*5870*/  SHF.L.U32 R3, R33, 0x1f, RZ ;  /* 0x0000001f21037819 */ /* 0x002fc800000006ff */
[----:B------:R1:W2:Y:S03]  /*5880*/  SYNCS.PHASECHK.TRANS64.TRYWAIT P0, [R0+URZ+0x108], R3 ;  /* 0x00010803000075a7 */ /* 0x0002a600080011ff */
[----:B--2---:R-:W-:Y:S05]  /*5890*/  @!P0 NANOSLEEP.SYNCS 0x989680 ;  /* 0x009896800000895d */ /* 0x004fea0003900000 */
[----:B------:R-:W2:Y:S02]  /*58a0*/  @!P0 SYNCS.PHASECHK.TRANS64 P0, [R0+URZ+0x108], R3 ;  /* 0x00010803000085a7 */ /* 0x000ea400080010ff */
[----:B--2-4-:R-:W-:Y:S05]  /*58b0*/  @P0 EXIT ;  /* 0x000000000000094d */ /* 0x014fea0003800000 */
[----:B------:R-:W-:Y:S05]  /*58c0*/  BRA `(.L_x_100) ;  /* 0xfffffffc00e87947 */ /* 0x000fea000383ffff */
.L_x_85:
[----:B------:R-:W-:-:S06]  /*58d0*/  UISETP.GE.AND UP1, UPT, UR10, 0x4, UPT ;  /* 0x000000040a00788c */ /* 0x000fcc000bf26270 */
[----:B------:R-:W-:-:S13]  /*58e0*/  PLOP3.LUT P0, PT, PT, PT, UP1, 0x80, 0x8 ;  /* 0x000000000008781c */ /* 0x000fda0003f0f018 */
[----:B------:R-:W-:Y:S05]  /*58f0*/  @!P0 EXIT ;  /* 0x000000000000894d */ /* 0x000fea0003800000 */
[----:B------:R-:W-:Y:S01]  /*5900*/  BAR.SYNC.DEFER_BLOCKING 0x6, 0xa0 ;  /* 0x0182800000007b1d */ /* 0x000fe20000010000 */
[C---:B------:R-:W-:Y:S01]  /*5910*/  IMAD.SHL.U32 R4, R72.reuse, 0x10, RZ ;  /* 0x0000001048047824 */ /* 0x040fe200078e00ff */
[C---:B------:R-:W-:Y:S01]  /*5920*/  R2P PR, R72.reuse, 0x18 ;  /* 0x0000001848007804 */ /* 0x040fe20000000000 */
[C---:B------:R-:W-:Y:S01]  /*5930*/  IMAD.U32 R31, R72.reuse, 0x10000, RZ ;  /* 0x00010000481f7824 */ /* 0x040fe200078e00ff */
[----:B------:R-:W-:Y:S01]  /*5940*/  LOP3.LUT R72, R72, 0x60, RZ, 0xc0, !PT ;  /* 0x0000006048487812 */ /* 0x000fe200078ec0ff */
[----:B------:R-:W-:Y:S01]  /*5950*/  IMAD.MOV.U32 R70, RZ, RZ, 0xa0 ;  /* 0x000000a0ff467424 */ /* 0x000fe200078e00ff */
[----:B------:R-:W-:Y:S02]  /*5960*/  UMOV UR48, 0x400 ;  /* 0x0000040000307882 */ /* 0x000fe40000000000 */
[----:B------:R-:W1:Y:S01]  /*5970*/  LDC R61, c[0x0][0x370] ;  /* 0x0000dc00ff3d7b82 */ /* 0x000e620000000800 */
[----:B------:R-:W-:Y:S01]  /*5980*/  ULEA UR48, UR37, UR48, 0x18 ;  /* 0x0000003025307291 */ /* 0x000fe2000f8ec0ff */
[----:B------:R-:W-:Y:S01]  /*5990*/  LOP3.LUT R71, R3, 0x600, R4, 0xf8, !PT ;  /* 0x0000060003477812 */ /* 0x000fe200078ef804 */
[----:B------:R-:W-:Y:S01]  /*59a0*/  IMAD.MOV.U32 R68, RZ, RZ, 0x1 ;  /* 0x00000001ff447424 */ /* 0x000fe200078e00ff */
[----:B------:R-:W-:Y:S01]  /*59b0*/  LOP3.LUT R31, R31, 0x600000, RZ, 0xc0, !PT ;  /* 0x006000001f1f7812 */ /* 0x000fe200078ec0ff */
[----:B------:R-:W-:Y:S01]  /*59c0*/  UIADD3 UR4, UPT, UPT, UR48, 0x200, URZ ;  /* 0x0000020030047890 */ /* 0x000fe2000fffe0ff */
[----:B------:R-:W-:Y:S01]  /*59d0*/  IMAD.MOV.U32 R30, RZ, RZ, RZ ;  /* 0x000000ffff1e7224 */ /* 0x000fe200078e00ff */
[----:B------:R-:W-:Y:S01]  /*59e0*/  CS2R R66, SRZ ;  /* 0x0000000000427805 */ /* 0x000fe2000001ff00 */
[----:B------:R-:W2:Y:S01]  /*59f0*/  LDC R28, c[0x0][0xd0c] ;  /* 0x00034300ff1c7b82 */ /* 0x000ea20000000800 */
[----:B------:R-:W-:Y:S01]  /*5a00*/  IMAD.MOV.U32 R76, RZ, RZ, RZ ;  /* 0x000000ffff4c7224 */ /* 0x000fe200078e00ff */
[----:B------:R-:W-:Y:S01]  /*5a10*/  SEL R70, R70, 0x60, !P3 ;  /* 0x0000006046467807 */ /* 0x000fe20005800000 */
[----:B------:R-:W-:Y:S01]  /*5a20*/  IMAD.U32 R64, RZ, RZ, UR4 ;  /* 0x00000004ff407e24 */ /* 0x000fe2000f8e00ff */
[----:B------:R-:W3:Y:S04]  /*5a30*/  LDCU.64 UR52, c[0x0][0x348] ;  /* 0x00006900ff3477ac */ /* 0x000ee80008000a00 */
[----:B------:R-:W4:Y:S01]  /*5a40*/  LDC R60, c[0x0][0xd20] ;  /* 0x00034800ff3c7b82 */ /* 0x000f220000000800 */
[----:B------:R-:W3:Y:S01]  /*5a50*/  LDS R0, [UR48+0x1b0] ;  /* 0x0001b030ff007984 */ /* 0x000ee20008000800 */
[----:B------:R-:W-:Y:S01]  /*5a60*/  LEA R71, R71, R64, 0x2 ;  /* 0x0000004047477211 */ /* 0x000fe200078e10ff */
[----:B------:R-:W1:Y:S03]  /*5a70*/  LDCU.64 UR44, c[0x0][0xa88] ;  /* 0x00015100ff2c77ac */ /* 0x000e660008000a00 */
[C---:B------:R-:W-:Y:S01]  /*5a80*/  IADD3 R69, PT, PT, R71.reuse, 0x140, RZ ;  /* 0x0000014047457810 */ /* 0x040fe20007ffe0ff */
[----:B------:R-:W1:Y:S01]  /*5a90*/  LDCU.64 UR46, c[0x0][0xa90] ;  /* 0x00015200ff2e77ac */ /* 0x000e620008000a00 */
[----:B------:R-:W1:Y:S01]  /*5aa0*/  LDC R26, c[0x0][0xd30] ;  /* 0x00034c00ff1a7b82 */ /* 0x000e620000000800 */
[----:B------:R-:W-:Y:S01]  /*5ab0*/  @P4 IADD3 R69, PT, PT, R71, 0xc0, RZ ;  /* 0x000000c047454810 */ /* 0x000fe20007ffe0ff */
[----:B------:R-:W-:Y:S01]  /*5ac0*/  UMOV UR49, URZ ;  /* 0x000000ff00317c82 */ /* 0x000fe20008000000 */
[----:B------:R-:W-:-:S05]  /*5ad0*/  UMOV UR51, URZ ;  /* 0x000000ff00337c82 */ /* 0x000fca0008000000 */
[----:B------:R-:W1:Y:S08]  /*5ae0*/  LDC.64 R56, c[0x0][0xd10] ;  /* 0x00034400ff387b82 */ /* 0x000e700000000a00 */
[----:B------:R-:W1:Y:S08]  /*5af0*/  LDC.64 R24, c[0x0][0xd18] ;  /* 0x00034600ff187b82 */ /* 0x000e700000000a00 */
[----:B------:R-:W1:Y:S08]  /*5b00*/  LDC.64 R22, c[0x0][0xd28] ;  /* 0x00034a00ff167b82 */ /* 0x000e700000000a00 */
[----:B------:R-:W1:Y:S01]  /*5b10*/  LDC.64 R54, c[0x0][0xab0] ;  /* 0x0002ac00ff367b82 */ /* 0x000e620000000a00 */
[----:B---3--:R-:W-:-:S07]  /*5b20*/  IADD3 R31, PT, PT, R0, R31, RZ ;  /* 0x0000001f001f7210 */ /* 0x008fce0007ffe0ff */
[----:B------:R-:W3:Y:S08]  /*5b30*/  LDC.64 R52, c[0x0][0xaa8] ;  /* 0x0002aa00ff347b82 */ /* 0x000ef00000000a00 */
[----:B--2-4-:R-:W1:Y:S02]  /*5b40*/  LDC R62, c[0x0][0x374] ;  /* 0x0000dd00ff3e7b82 */ /* 0x014e640000000800 */
.L_x_144:
[----:B------:R-:W-:Y:S02]  /*5b50*/  LEA R0, R76, UR48, 0x3 ;  /* 0x000000304c007c11 */ /* 0x000fe4000f8e18ff */
[----:B------:R-:W-:Y:S02]  /*5b60*/  SHF.L.U32 R3, R66, 0x1f, RZ ;  /* 0x0000001f42037819 */ /* 0x000fe400000006ff */
[----:B------:R-:W-:Y:S02]  /*5b70*/  LEA R16, R76, UR48, 0x4 ;  /* 0x000000304c107c11 */ /* 0x000fe4000f8e20ff */
[----:B------:R-:W2:Y:S02]  /*5b80*/  SYNCS.PHASECHK.TRANS64.TRYWAIT P0, [R0+URZ+0x120], R3 ;  /* 0x00012003000075a7 */ /* 0x000ea400080011ff */
[----:B--23--:R-:W-:Y:S05]  /*5b90*/  @!P0 BRA `(.L_x_101) ;  /* 0x0000004000cc8947 */ /* 0x00cfea0003800000 */
.L_x_208:
[----:B------:R-:W4:Y:S01]  /*5ba0*/  LDC.64 R14, c[0x0][0xd10] ;  /* 0x00034400ff0e7b82 */ /* 0x000f220000000a00 */
[----:B------:R-:W3:Y:S01]  /*5bb0*/  LDS.128 R16, [R16+0x190] ;  /* 0x0001900010107984 */ /* 0x000ee20000000c00 */
[----:B-1----:R-:W-:Y:S01]  /*5bc0*/  ISETP.NE.AND P1, PT, R26, 0x1, PT ;  /* 0x000000011a00780c */ /* 0x002fe20003f25270 */
[----:B--2---:R-:W-:Y:S01]  /*5bd0*/  VIADD R0, R0, 0x130 ;  /* 0x0000013000007836 */ /* 0x004fe20000000000 */
[----:B------:R-:W-:Y:S04]  /*5be0*/  ISETP.GE.AND P0, PT, R2, 0x1, PT ;  /* 0x000000010200780c */ /* 0x000fe80003f06270 */
[----:B------:R-:W1:Y:S01]  /*5bf0*/  LDC.64 R12, c[0x0][0xd18] ;  /* 0x00034600ff0c7b82 */ /* 0x000e620000000a00 */
[----:B------:R-:W-:Y:S01]  /*5c00*/  PRMT R0, RZ, 0x654, R0 ;  /* 0x00000654ff007816 */ /* 0x000fe20000000000 */
[----:B------:R-:W-:Y:S01]  /*5c10*/  @!PT LDS RZ, [RZ] ;  /* 0x00000000fffff984 */ /* 0x000fe20000000800 */
[----:B------:R-:W-:Y:S01]  /*5c20*/  @!PT LDS RZ, [RZ] ;  /* 0x00000000fffff984 */ /* 0x000fe20000000800 */
[----:B------:R-:W-:Y:S01]  /*5c30*/  @!PT LDS RZ, [RZ] ;  /* 0x00000000fffff984 */ /* 0x000fe20000000800 */
[----:B------:R-:W-:Y:S01]  /*5c40*/  @!PT LDS RZ, [RZ] ;  /* 0x00000000fffff984 */ /* 0x000fe20000000800 */
[----:B------:R2:W-:Y:S06]  /*5c50*/  MEMBAR.ALL.CTA ;  /* 0x0000000000007992 */ /* 0x0005ec0000008000 */
[----:B--2---:R-:W2:Y:S01]  /*5c60*/  FENCE.VIEW.ASYNC.S ;  /* 0x00000000000073c6 */ /* 0x004ea20000000000 */
[----:B------:R-:W1:Y:S08]  /*5c70*/  @!P1 LDC R11, c[0x0][0xd20] ;  /* 0x00034800ff0b9b82 */ /* 0x000e700000000800 */
[----:B------:R-:W1:Y:S01]  /*5c80*/  @!P1 LDC R10, c[0x0][0xd0c] ;  /* 0x00034300ff0a9b82 */ /* 0x000e620000000800 */
[----:B--2---:R2:W-:Y:S01]  /*5c90*/  SYNCS.ARRIVE.TRANS64.RED.A1T0 RZ, [R0+URZ], RZ ;  /* 0x000000ff00ff79a7 */ /* 0x0045e200081004ff */
[----:B---3--:R-:W-:Y:S04]  /*5ca0*/  LOP3.LUT P4, RZ, R18, 0x1, RZ, 0xc0, !PT ;  /* 0x0000000112ff7812 */ /* 0x008fe8000788c0ff */
[----:B------:R-:W-:Y:S09]  /*5cb0*/  P2R R73, PR, RZ, 0x10 ;  /* 0x00000010ff497803 */ /* 0x000ff20000000000 */
[----:B------:R-:W-:Y:S02]  /*5cc0*/  @P4 MOV R29, R16 ;  /* 0x00000010001d4202 */ /* 0x000fe40000000f00 */
[----:B------:R-:W-:Y:S01]  /*5cd0*/  @P4 LOP3.LUT R27, R17, 0xffff, RZ, 0xc0, !PT ;  /* 0x0000ffff111b4812 */ /* 0x000fe200078ec0ff */
[----:B--2-4-:R-:W-:Y:S06]  /*5ce0*/  @!P0 BRA `(.L_x_102) ;  /* 0x0000000000a48947 */ /* 0x014fec0003800000 */
[----:B------:R-:W-:Y:S01]  /*5cf0*/  IMAD.HI.U32 R33, R62, R25, RZ ;  /* 0x000000193e217227 */ /* 0x000fe200078e00ff */
[----:B------:R-:W-:Y:S02]  /*5d00*/  ISETP.NE.AND P0, PT, R24, 0x1, PT ;  /* 0x000000011800780c */ /* 0x000fe40003f05270 */
[----:B------:R-:W-:Y:S01]  /*5d10*/  ISETP.NE.AND P2, PT, R2, 0x1, PT ;  /* 0x000000010200780c */ /* 0x000fe20003f45270 */
[----:B------:R-:W-:Y:S01]  /*5d20*/  IMAD.HI.U32 R34, R61, R56, RZ ;  /* 0x000000383d227227 */ /* 0x000fe200078e00ff */
[----:B------:R-:W-:Y:S02]  /*5d30*/  SHF.R.U32.HI R33, RZ, R60, R33 ;  /* 0x0000003cff217219 */ /* 0x000fe40000011621 */
[----:B------:R-:W-:Y:S01]  /*5d40*/  ISETP.NE.AND P3, PT, R28, 0x1, PT ;  /* 0x000000011c00780c */ /* 0x000fe20003f65270 */
[----:B------:R-:W-:Y:S01]  /*5d50*/  IMAD.HI.U32 R38, R29, R56, RZ ;  /* 0x000000381d267227 */ /* 0x000fe200078e00ff */
[----:B------:R-:W-:Y:S02]  /*5d60*/  SHF.R.U32.HI R34, RZ, R57, R34 ;  /* 0x00000039ff227219 */ /* 0x000fe40000011622 */
[----:B------:R-:W-:Y:S01]  /*5d70*/  SEL R3, R62, R33, !P0 ;  /* 0x000000213e037207 */ /* 0x000fe20004000000 */
[----:B------:R-:W-:Y:S01]  /*5d80*/  IMAD.HI.U32 R33, R27, R25, RZ ;  /* 0x000000191b217227 */ /* 0x000fe200078e00ff */
[----:B------:R-:W-:Y:S02]  /*5d90*/  SEL R7, R61, R34, !P3 ;  /* 0x000000223d077207 */ /* 0x000fe40005800000 */
[----:B------:R-:W-:Y:S01]  /*5da0*/  SHF.R.U32.HI R38, RZ, R57, R38 ;  /* 0x00000039ff267219 */ /* 0x000fe20000011626 */
[-C--:B------:R-:W-:Y:S04]  /*5db0*/  IMAD.HI.U32 R34, R3, R22.reuse, RZ ;  /* 0x0000001603227227 */ /* 0x080fe800078e00ff */
[----:B------:R-:W-:Y:S01]  /*5dc0*/  IMAD.HI.U32 R36, R7, R22, RZ ;  /* 0x0000001607247227 */ /* 0x000fe200078e00ff */
[-C--:B------:R-:W-:Y:S02]  /*5dd0*/  @P2 SHF.R.U32.HI R3, RZ, R23.reuse, R34 ;  /* 0x00000017ff032219 */ /* 0x080fe40000011622 */
[----:B------:R-:W-:Y:S02]  /*5de0*/  SHF.R.U32.HI R34, RZ, R60, R33 ;  /* 0x0000003cff227219 */ /* 0x000fe40000011621 */
[----:B------:R-:W-:Y:S01]  /*5df0*/  @P2 SHF.R.U32.HI R7, RZ, R23, R36 ;  /* 0x00000017ff072219 */ /* 0x000fe20000011624 */
[C---:B------:R-:W-:Y:S01]  /*5e00*/  IMAD R4, R2.reuse, R3, RZ ;  /* 0x0000000302047224 */ /* 0x040fe200078e02ff */
[----:B------:R-:W-:Y:S02]  /*5e10*/  SEL R5, R27, R34, !P0 ;  /* 0x000000221b057207 */ /* 0x000fe40004000000 */
[----:B------:R-:W-:Y:S01]  /*5e20*/  SEL R3, R29, R38, !P3 ;  /* 0x000000261d037207 */ /* 0x000fe20005800000 */
[----:B------:R-:W-:Y:S01]  /*5e30*/  IMAD R6, R2, R7, RZ ;  /* 0x0000000702067224 */ /* 0x000fe200078e02ff */
[C---:B------:R-:W-:Y:S01]  /*5e40*/  ISETP.GE.AND P0, PT, R5.reuse, R4, PT ;  /* 0x000000040500720c */ /* 0x040fe20003f06270 */
[----:B------:R-:W-:Y:S03]  /*5e50*/  IMAD.HI.U32 R8, R5, R22, RZ ;  /* 0x0000001605087227 */ /* 0x000fe600078e00ff */
[----:B------:R-:W-:Y:S01]  /*5e60*/  ISETP.GE.OR P0, PT, R3, R6, P0 ;  /* 0x000000060300720c */ /* 0x000fe20000706670 */
[----:B------:R-:W-:Y:S01]  /*5e70*/  IMAD.MOV R6, RZ, RZ, -R3 ;  /* 0x000000ffff067224 */ /* 0x000fe200078e0a03 */
[-C--:B------:R-:W-:Y:S03]  /*5e80*/  SHF.R.U32.HI R8, RZ, R23.reuse, R8 ;  /* 0x00000017ff087219 */ /* 0x080fe60000011608 */
[----:B------:R-:W-:Y:S01]  /*5e90*/  IMAD R29, R28, R6, R29 ;  /* 0x000000061c1d7224 */ /* 0x000fe200078e021d */
[----:B------:R-:W-:Y:S05]  /*5ea0*/  SEL R9, R5, R8, !P2 ;  /* 0x0000000805097207 */ /* 0x000fea0005000000 */
[----:B------:R-:W-:Y:S02]  /*5eb0*/  IMAD.MOV R8, RZ, RZ, -R9 ;  /* 0x000000ffff087224 */ /* 0x000fe400078e0a09 */
[C---:B------:R-:W-:Y:S04]  /*5ec0*/  @!P0 IMAD.HI.U32 R4, R3.reuse, R22, RZ ;  /* 0x0000001603048227 */ /* 0x040fe800078e00ff */
[----:B------:R-:W-:Y:S01]  /*5ed0*/  IMAD R8, R2, R8, R5 ;  /* 0x0000000802087224 */ /* 0x000fe200078e0205 */
[----:B------:R-:W-:Y:S04]  /*5ee0*/  @!P0 SHF.R.U32.HI R4, RZ, R23, R4 ;  /* 0x00000017ff048219 */ /* 0x000fe80000011604 */
[----:B------:R-:W-:Y:S02]  /*5ef0*/  @!P0 SEL R0, R3, R4, !P2 ;  /* 0x0000000403008207 */ /* 0x000fe40005000000 */
[----:B------:R-:W-:Y:S02]  /*5f00*/  IADD3 R4, PT, PT, -R5, RZ, RZ ;  /* 0x000000ff05047210 */ /* 0x000fe40007ffe1ff */
[----:B------:R-:W-:Y:S01]  /*5f10*/  @!P0 IADD3 R9, PT, PT, R9, -R0, RZ ;  /* 0x8000000009098210 */ /* 0x000fe20007ffe0ff */
[----:B------:R-:W-:Y:S02]  /*5f20*/  @!P0 IMAD R0, R7, R8, R0 ;  /* 0x0000000807008224 */ /* 0x000fe400078e0200 */
[----:B------:R-:W-:Y:S02]  /*5f30*/  IMAD R27, R24, R4, R27 ;  /* 0x00000004181b7224 */ /* 0x000fe400078e021b */
[----:B------:R-:W-:Y:S02]  /*5f40*/  @!P0 IMAD R5, R9, R2, R3 ;  /* 0x0000000209058224 */ /* 0x000fe400078e0203 */
[----:B------:R-:W-:Y:S04]  /*5f50*/  @!P0 IMAD.MOV.U32 R3, RZ, RZ, R0 ;  /* 0x000000ffff038224 */ /* 0x000fe800078e0000 */
[----:B------:R-:W-:Y:S02]  /*5f60*/  IMAD R29, R3, R28, R29 ;  /* 0x0000001c031d7224 */ /* 0x000fe400078e021d */
[----:B------:R-:W-:Y:S07]  /*5f70*/  IMAD R27, R5, R24, R27 ;  /* 0x00000018051b7224 */ /* 0x000fee00078e021b */
.L_x_102:
[----:B-1----:R-:W-:Y:S01]  /*5f80*/  @!P1 ISETP.NE.AND P0, PT, R12, 0x1, PT ;  /* 0x000000010c00980c */ /* 0x002fe20003f05270 */
[----:B------:R-:W-:Y:S01]  /*5f90*/  @!P1 IMAD.HI.U32 R4, R27, R13, RZ ;  /* 0x0000000d1b049227 */ /* 0x000fe200078e00ff */
[----:B------:R-:W-:Y:S01]  /*5fa0*/  R2UR UR41, R21 ;  /* 0x00000000152972ca */ /* 0x000fe200000e0000 */
[----:B------:R-:W-:Y:S01]  /*5fb0*/  BSSY.RECONVERGENT B6, `(.L_x_103) ;  /* 0x0000031000067945 */ /* 0x000fe20003800200 */
[----:B------:R-:W-:Y:S01]  /*5fc0*/  R2UR UR42, R20 ;  /* 0x00000000142a72ca */ /* 0x000fe200000e0000 */
[----:B------:R-:W-:Y:S01]  /*5fd0*/  @!P1 IMAD.HI.U32 R0, R29, R14, RZ ;  /* 0x0000000e1d009227 */ /* 0x000fe200078e00ff */
[----:B------:R-:W-:Y:S02]  /*5fe0*/  @!P1 SHF.R.U32.HI R4, RZ, R11, R4 ;  /* 0x0000000bff049219 */ /* 0x000fe40000011604 */
[----:B------:R-:W-:Y:S01]  /*5ff0*/  @!P1 ISETP.NE.AND P2, PT, R10, 0x1, PT ;  /* 0x000000010a00980c */ /* 0x000fe20003f45270 */
[----:B------:R-:W-:Y:S01]  /*6000*/  VIADD R76, R76, 0x1 ;  /* 0x000000014c4c7836 */ /* 0x000fe20000000000 */
[----:B------:R-:W-:Y:S02]  /*6010*/  @!P1 SEL R3, R27, R4, !P0 ;  /* 0x000000041b039207 */ /* 0x000fe40004000000 */
[----:B------:R-:W-:Y:S02]  /*6020*/  @!P1 SHF.R.U32.HI R0, RZ, R15, R0 ;  /* 0x0000000fff009219 */ /* 0x000fe40000011600 */
[----:B------:R-:W-:Y:S01]  /*6030*/  LOP3.LUT P0, RZ, R64, 0x1f0, RZ, 0xc0, !PT ;  /* 0x000001f040ff7812 */ /* 0x000fe2000780c0ff */
[----:B------:R-:W-:Y:S01]  /*6040*/  USHF.L.U32 UR41, UR41, 0x7, URZ ;  /* 0x0000000729297899 */ /* 0x000fe200080006ff */
[----:B------:R-:W-:Y:S01]  /*6050*/  @!P1 SEL R4, R29, R0, !P2 ;  /* 0x000000001d049207 */ /* 0x000fe20005000000 */
[----:B------:R-:W-:Y:S01]  /*6060*/  USHF.L.U32 UR42, UR42, 0x6, URZ ;  /* 0x000000062a2a7899 */ /* 0x000fe200080006ff */
[----:B------:R-:W-:Y:S03]  /*6070*/  @P4 SHF.R.U32.HI R65, RZ, 0x10, R17 ;  /* 0x00000010ff414819 */ /* 0x000fe60000011611 */
[----:B------:R-:W-:Y:S02]  /*6080*/  @!P1 IMAD.IADD R0, R3, 0x1, -R4 ;  /* 0x0000000103009824 */ /* 0x000fe400078e0a04 */
[----:B------:R-:W-:Y:S02]  /*6090*/  @!P1 IMAD.IADD R3, R4, 0x1, -R3 ;  /* 0x0000000104039824 */ /* 0x000fe400078e0a03 */
[----:B------:R-:W-:Y:S02]  /*60a0*/  @!P1 IMAD R29, R0, R10, R29 ;  /* 0x0000000a001d9224 */ /* 0x000fe400078e021d */
[----:B------:R-:W-:Y:S01]  /*60b0*/  @!P1 IMAD R27, R3, R12, R27 ;  /* 0x0000000c031b9224 */ /* 0x000fe200078e021b */
[----:B------:R-:W-:Y:S06]  /*60c0*/  @!P0 BRA `(.L_x_104) ;  /* 0x00000000007c8947 */ /* 0x000fec0003800000 */
[----:B------:R-:W1:Y:S01]  /*60d0*/  LDCU.64 UR8, c[0x4][0x80] ;  /* 0x01001000ff0877ac */ /* 0x000e620008000a00 */
[----:B------:R-:W-:Y:S01]  /*60e0*/  MOV R16, 0x0 ;  /* 0x0000000000107802 */ /* 0x000fe20000000f00 */
[----:B------:R-:W-:Y:S02]  /*60f0*/  HFMA2 R12, -RZ, RZ, 0, 5.9604644775390625e-08 ;  /* 0x00000001ff0c7431 */ /* 0x000fe400000001ff */
[----:B------:R-:W-:Y:S01]  /*6100*/  IMAD.MOV.U32 R8, RZ, RZ, 0x70 ;  /* 0x00000070ff087424 */ /* 0x000fe200078e00ff */
[----:B------:R2:W3:Y:S01]  /*6110*/  LDC.64 R14, c[0x4][R16] ;  /* 0x01000000100e7b82 */ /* 0x0004e20000000a00 */
[----:B------:R-:W4:Y:S01]  /*6120*/  LDCU.64 UR6, c[0x4][0x88] ;  /* 0x01001100ff0677ac */ /* 0x000f220008000a00 */
[----:B------:R-:W-:Y:S01]  /*6130*/  IMAD.MOV.U32 R13, RZ, RZ, RZ ;  /* 0x000000ffff0d7224 */ /* 0x000fe200078e00ff */
[----:B------:R-:W2:Y:S01]  /*6140*/  LDCU.64 UR4, c[0x4][0x8] ;  /* 0x01000100ff0477ac */ /* 0x000ea20008000a00 */
[----:B-1----:R-:W-:Y:S01]  /*6150*/  MOV R5, UR9 ;  /* 0x0000000900057c02 */ /* 0x002fe20008000f00 */
[----:B------:R-:W-:Y:S01]  /*6160*/  IMAD.U32 R4, RZ, RZ, UR8 ;  /* 0x00000008ff047e24 */ /* 0x000fe2000f8e00ff */
[----:B----4-:R-:W-:Y:S01]  /*6170*/  MOV R7, UR7 ;  /* 0x0000000700077c02 */ /* 0x010fe20008000f00 */
[----:B------:R-:W-:Y:S01]  /*6180*/  IMAD.U32 R6, RZ, RZ, UR6 ;  /* 0x00000006ff067e24 */ /* 0x000fe2000f8e00ff */
[----:B--2---:R-:W-:Y:S01]  /*6190*/  MOV R11, UR5 ;  /* 0x00000005000b7c02 */ /* 0x004fe20008000f00 */
[----:B------:R-:W-:Y:S02]  /*61a0*/  IMAD.U32 R10, RZ, RZ, UR4 ;  /* 0x00000004ff0a7e24 */ /* 0x000fe4000f8e00ff */
[----:B------:R-:W-:Y:S07]  /*61b0*/  LEPC R20, `(.L_x_105) ;  /* 0x000000001014794e */ /* 0x000fee0000000000 */
[----:B---3-5:R-:W-:Y:S05]  /*61c0*/  CALL.ABS.NOINC R14 ;  /* 0x000000000e007343 */ /* 0x028fea0003c00000 */
.L_x_105:
[----:B------:R-:W1:Y:S01]  /*61d0*/  LDCU.64 UR8, c[0x4][0x80] ;  /* 0x01001000ff0877ac */ /* 0x000e620008000a00 */
[----:B------:R-:W2:Y:S01]  /*61e0*/  LDC.64 R16, c[0x4][R16] ;  /* 0x0100000010107b82 */ /* 0x000ea20000000a00 */
[----:B------:R-:W-:Y:S02]  /*61f0*/  HFMA2 R12, -RZ, RZ, 0, 5.9604644775390625e-08 ;  /* 0x00000001ff0c7431 */ /* 0x000fe400000001ff */
[----:B------:R-:W-:Y:S02]  /*6200*/  IMAD.MOV.U32 R8, RZ, RZ, 0x70 ;  /* 0x00000070ff087424 */ /* 0x000fe400078e00ff */
[----:B------:R-:W-:Y:S01]  /*6210*/  IMAD.MOV.U32 R13, RZ, RZ, RZ ;  /* 0x000000ffff0d7224 */ /* 0x000fe200078e00ff */
[----:B------:R-:W3:Y:S01]  /*6220*/  LDCU.64 UR6, c[0x4][0x88] ;  /* 0x01001100ff0677ac */ /* 0x000ee20008000a00 */
[----:B------:R-:W4:Y:S01]  /*6230*/  LDCU.64 UR4, c[0x4][0x8] ;  /* 0x01000100ff0477ac */ /* 0x000f220008000a00 */
[----:B-1----:R-:W-:Y:S02]  /*6240*/  MOV R4, UR8 ;  /* 0x0000000800047c02 */ /* 0x002fe40008000f00 */
[----:B------:R-:W-:Y:S02]  /*6250*/  MOV R5, UR9 ;  /* 0x0000000900057c02 */ /* 0x000fe40008000f00 */
[----:B---3--:R-:W-:Y:S01]  /*6260*/  MOV R7, UR7 ;  /* 0x0000000700077c02 */ /* 0x008fe20008000f00 */
[----:B------:R-:W-:Y:S01]  /*6270*/  IMAD.U32 R6, RZ, RZ, UR6 ;  /* 0x00000006ff067e24 */ /* 0x000fe2000f8e00ff */
[----:B----4-:R-:W-:Y:S01]  /*6280*/  MOV R11, UR5 ;  /* 0x00000005000b7c02 */ /* 0x010fe20008000f00 */
[----:B------:R-:W-:Y:S02]  /*6290*/  IMAD.U32 R10, RZ, RZ, UR4 ;  /* 0x00000004ff0a7e24 */ /* 0x000fe4000f8e00ff */
[----:B------:R-:W-:Y:S07]  /*62a0*/  LEPC R20, `(.L_x_104) ;  /* 0x000000001014794e */ /* 0x000fee0000000000 */
[----:B--2---:R-:W-:Y:S05]  /*62b0*/  CALL.ABS.NOINC R16 ;  /* 0x0000000010007343 */ /* 0x004fea0003c00000 */
.L_x_104:
[----:B------:R-:W-:Y:S05]  /*62c0*/  BSYNC.RECONVERGENT B6 ;  /* 0x0000000000067941 */ /* 0x000fea0003800200 */
.L_x_103:
[----:B------:R-:W-:Y:S01]  /*62d0*/  ISETP.NE.U32.AND P4, PT, R54, RZ, PT ;  /* 0x000000ff3600720c */ /* 0x000fe20003f85070 */
[----:B------:R-:W-:Y:S01]  /*62e0*/  UISETP.NE.AND UP2, UPT, UR50, URZ, UPT ;  /* 0x000000ff3200728c */ /* 0x000fe2000bf45270 */
[----:B------:R-:W-:Y:S01]  /*62f0*/  ISETP.NE.U32.AND P2, PT, RZ, UR44, PT ;  /* 0x0000002cff007c0c */ /* 0x000fe2000bf45070 */
[----:B------:R-:W-:Y:S01]  /*6300*/  UISETP.NE.U32.AND UP1, UPT, UR46, URZ, UPT ;  /* 0x000000ff2e00728c */ /* 0x000fe2000bf25070 */
[----:B------:R-:W-:Y:S01]  /*6310*/  ISETP.NE.AND.EX P4, PT, R55, RZ, PT, P4 ;  /* 0x000000ff3700720c */ /* 0x000fe20003f85340 */
[----:B------:R-:W-:Y:S01]  /*6320*/  UPLOP3.LUT UP0, UPT, UPT, UPT, UPT, 0x40, 0x4 ;  /* 0x000000000004789c */ /* 0x000fe20003f0e870 */
[----:B------:R-:W-:Y:S01]  /*6330*/  ISETP.NE.AND.EX P2, PT, RZ, UR45, PT, P2 ;  /* 0x0000002dff007c0c */ /* 0x000fe2000bf45320 */
[----:B------:R-:W-:Y:S01]  /*6340*/  UISETP.NE.AND.EX UP1, UPT, UR47, URZ, UPT, UP1 ;  /* 0x000000ff2f00728c */ /* 0x000fe2000bf25310 */
[----:B------:R-:W-:Y:S04]  /*6350*/  PLOP3.LUT P1, PT, PT, PT, UP2, 0x80, 0x8 ;  /* 0x000000000008781c */ /* 0x000fe80003f2f028 */
[----:B------:R-:W-:Y:S06]  /*6360*/  @UP2 UPLOP3.LUT UP0, UPT, UPT, UPT, UP1, 0x80, 0x8 ;  /* 0x000000000008289c */ /* 0x000fec0003f0f010 */
[----:B------:R-:W-:Y:S01]  /*6370*/  PLOP3.LUT P0, PT, PT, PT, UP0, 0x80, 0x8 ;  /* 0x000000000008781c */ /* 0x000fe20003f0f008 */
[----:B------:R-:W-:Y:S01]  /*6380*/  @!UPT UIADD3 URZ, UPT, UPT, URZ, URZ, URZ ;  /* 0x000000fffffff290 */ /* 0x000fe2000fffe0ff */
[----:B------:R-:W-:Y:S11]  /*6390*/  BRA.U !UP1, `(.L_x_106) ;  /* 0x0000000109387547 */ /* 0x000ff6000b800000 */
[----:B------:R-:W-:Y:S01]  /*63a0*/  UISETP.NE.U32.AND UP0, UPT, UR44, URZ, UPT ;  /* 0x000000ff2c00728c */ /* 0x000fe2000bf05070 */
[----:B------:R-:W-:Y:S02]  /*63b0*/  HFMA2 R0, -RZ, RZ, 0, 5.9604644775390625e-08 ;  /* 0x00000001ff007431 */ /* 0x000fe400000001ff */
[----:B------:R-:W-:Y:S01]  /*63c0*/  IMAD.MOV.U32 R59, RZ, RZ, 0x1 ;  /* 0x00000001ff3b7424 */ /* 0x000fe200078e00ff */
[----:B------:R-:W-:Y:S06]  /*63d0*/  UISETP.NE.AND.EX UP0, UPT, UR45, URZ, UPT, UP0 ;  /* 0x000000ff2d00728c */ /* 0x000fec000bf05300 */
[----:B------:R-:W-:Y:S05]  /*63e0*/  PLOP3.LUT P3, PT, PT, PT, UP0, 0x80, 0x8 ;  /* 0x000000000008781c */ /* 0x000fea0003f6f008 */
[----:B------:R-:W1:Y:S01]  /*63f0*/  @UP0 LDCU.64 UR6, c[0x0][0xa88] ;  /* 0x00015100ff0607ac */ /* 0x000e620008000a00 */
[----:B------:R-:W-:Y:S07]  /*6400*/  @UP0 UIMAD UR4, UR36, UR46, URZ ;  /* 0x0000002e240402a4 */ /* 0x000fee000f8e02ff */
[----:B------:R-:W-:Y:S01]  /*6410*/  @!P3 PRMT R59, R0, 0x7610, R59 ;  /* 0x00007610003bb816 */ /* 0x000fe2000000003b */
[----:B-1----:R-:W-:Y:S03]  /*6420*/  @UP0 UIMAD.WIDE UR6, UR4, 0x4, UR6 ;  /* 0x00000004040608a5 */ /* 0x002fe6000f8e0206 */
[----:B------:R-:W1:Y:S03]  /*6430*/  @!UP0 LDCU UR4, c[0x0][0xa80] ;  /* 0x00015000ff0487ac */ /* 0x000e660008000800 */
[----:B------:R-:W-:Y:S01]  /*6440*/  IMAD.U32 R4, RZ, RZ, UR6 ;  /* 0x00000006ff047e24 */ /* 0x000fe2000f8e00ff */
[----:B------:R-:W-:Y:S05]  /*6450*/  MOV R5, UR7 ;  /* 0x0000000700057c02 */ /* 0x000fea0008000f00 */
[----:B-----5:R2:W5:Y:S02]  /*6460*/  @P3 LDG.E R35, desc[UR38][R4.64] ;  /* 0x0000002604233981 */ /* 0x020564000c1e1900 */
[----:B-12---:R-:W-:Y:S02]  /*6470*/  @!P3 IMAD.U32 R35, RZ, RZ, UR4 ;  /* 0x00000004ff23be24 */ /* 0x006fe4000f8e00ff */
.L_x_106:
[----:B------:R-:W-:Y:S05]  /*6480*/  @!P4 BRA `(.L_x_107) ;  /* 0x000000000020c947 */ /* 0x000fea0003800000 */
[----:B------:R-:W-:Y:S04]  /*6490*/  ISETP.NE.U32.AND P3, PT, R52, RZ, PT ;  /* 0x000000ff3400720c */ /* 0x000fe80003f65070 */
[----:B------:R-:W-:Y:S11]  /*64a0*/  ISETP.NE.AND.EX P3, PT, R53, RZ, PT, P3 ;  /* 0x000000ff3500720c */ /* 0x000ff60003f65330 */
[----:B------:R-:W-:Y:S02]  /*64b0*/  @!UPT UIADD3 URZ, UPT, UPT, URZ, URZ, URZ ;  /* 0x000000fffffff290 */ /* 0x000fe4000fffe0ff */
[----:B------:R-:W1:Y:S01]  /*64c0*/  @P3 LDC.64 R4, c[0x0][0xaa8] ;  /* 0x0002aa00ff043b82 */ /* 0x000e620000000a00 */
[----:B------:R-:W-:Y:S04]  /*64d0*/  @P3 IMAD R0, R54, UR36, RZ ;  /* 0x0000002436003c24 */ /* 0x000fe8000f8e02ff */
[----:B-1----:R-:W-:Y:S05]  /*64e0*/  @P3 IMAD.WIDE R4, R0, 0x4, R4 ;  /* 0x0000000400043825 */ /* 0x002fea00078e0204 */
[----:B-----5:R1:W5:Y:S02]  /*64f0*/  @P3 LDG.E R32, desc[UR38][R4.64] ;  /* 0x0000002604203981 */ /* 0x020364000c1e1900 */
[----:B-1----:R-:W2:Y:S02]  /*6500*/  @!P3 LDC R32, c[0x0][0xaa0] ;  /* 0x0002a800ff20bb82 */ /* 0x002ea40000000800 */
.L_x_107:
[----:B-----5:R-:W-:Y:S01]  /*6510*/  FSETP.NEU.AND P3, PT, R35, RZ, PT ;  /* 0x000000ff2300720b */ /* 0x020fe20003f6d000 */
[----:B------:R-:W-:Y:S01]  /*6520*/  BSSY B1, `(.L_x_108) ;  /* 0x0000047000017945 */ /* 0x000fe20003800000 */
[----:B------:R-:W-:Y:S01]  /*6530*/  SEL R4, RZ, 0xffffffff, P2 ;  /* 0xffffffffff047807 */ /* 0x000fe20001000000 */
[----:B------:R-:W-:Y:S01]  /*6540*/  IMAD.MOV.U32 R81, RZ, RZ, 0x1 ;  /* 0x00000001ff517424 */ /* 0x000fe200078e00ff */
[----:B------:R-:W-:Y:S01]  /*6550*/  @P1 LOP3.LUT P2, RZ, R59, 0xff, RZ, 0xc0, !PT ;  /* 0x000000ff3bff1812 */ /* 0x000fe2000784c0ff */
[----:B------:R-:W-:Y:S01]  /*6560*/  IMAD R33, R30, 0x40, R31 ;  /* 0x000000401e217824 */ /* 0x000fe200078e021f */
[----:B------:R-:W-:Y:S01]  /*6570*/  @P1 SEL R3, RZ, 0xffffffff, P3 ;  /* 0xffffffffff031807 */ /* 0x000fe20001800000 */
[----:B------:R-:W-:Y:S01]  /*6580*/  IMAD.IADD R78, R71, 0x1, R70 ;  /* 0x00000001474e7824 */ /* 0x000fe200078e0246 */
[----:B------:R-:W-:Y:S01]  /*6590*/  LOP3.LUT R68, R68, 0x1, RZ, 0x3c, !PT ;  /* 0x0000000144447812 */ /* 0x000fe200078e3cff */
[----:B------:R-:W-:Y:S01]  /*65a0*/  IMAD.IADD R74, R70, 0x1, R69 ;  /* 0x00000001464a7824 */ /* 0x000fe200078e0245 */
[----:B------:R-:W-:Y:S01]  /*65b0*/  @P0 SEL R3, R4, R3, !P2 ;  /* 0x0000000304030207 */ /* 0x000fe20005000000 */
[----:B------:R-:W-:Y:S01]  /*65c0*/  IMAD.MOV.U32 R80, RZ, RZ, RZ ;  /* 0x000000ffff507224 */ /* 0x000fe200078e00ff */
[----:B------:R-:W-:Y:S01]  /*65d0*/  LEA R79, R30, UR48, 0x3 ;  /* 0x000000301e4f7c11 */ /* 0x000fe2000f8e18ff */
[----:B------:R-:W-:Y:S01]  /*65e0*/  IMAD.MOV.U32 R50, RZ, RZ, RZ ;  /* 0x000000ffff327224 */ /* 0x000fe200078e00ff */
[----:B------:R-:W-:Y:S02]  /*65f0*/  @P1 LOP3.LUT R3, R3, 0x1, RZ, 0xc0, !PT ;  /* 0x0000000103031812 */ /* 0x000fe400078ec0ff */
[----:B------:R-:W-:Y:S02]  /*6600*/  CS2R R48, SRZ ;  /* 0x0000000000307805 */ /* 0x000fe4000001ff00 */
[----:B------:R-:W-:Y:S02]  /*6610*/  SHF.L.U32 R0, R67, 0x1f, RZ ;  /* 0x0000001f43007819 */ /* 0x000fe400000006ff */
[----:B------:R-:W-:Y:S02]  /*6620*/  CS2R R46, SRZ ;  /* 0x00000000002e7805 */ /* 0x000fe4000001ff00 */
[----:B------:R-:W-:Y:S02]  /*6630*/  ISETP.NE.U32.OR P5, PT, R3, 0x1, !P1 ;  /* 0x000000010300780c */ /* 0x000fe40004fa5470 */
[----:B------:R-:W-:Y:S02]  /*6640*/  CS2R R44, SRZ ;  /* 0x00000000002c7805 */ /* 0x000fe4000001ff00 */
[----:B------:R-:W-:Y:S02]  /*6650*/  PLOP3.LUT P2, PT, PT, PT, UP1, 0x80, 0x8 ;  /* 0x000000000008781c */ /* 0x000fe40003f4f018 */
[----:B------:R-:W-:Y:S02]  /*6660*/  CS2R R42, SRZ ;  /* 0x00000000002a7805 */ /* 0x000fe4000001ff00 */
[----:B------:R-:W-:Y:S02]  /*6670*/  LOP3.LUT P4, R75, R59, 0xff, RZ, 0xc0, !PT ;  /* 0x000000ff3b4b7812 */ /* 0x000fe4000788c0ff */
[----:B------:R-:W-:Y:S02]  /*6680*/  CS2R R40, SRZ ;  /* 0x0000000000287805 */ /* 0x000fe4000001ff00 */
[----:B------:R-:W-:Y:S02]  /*6690*/  SEL R3, RZ, 0xffffffff, P3 ;  /* 0xffffffffff037807 */ /* 0x000fe40001800000 */
[----:B------:R-:W-:Y:S02]  /*66a0*/  CS2R R38, SRZ ;  /* 0x0000000000267805 */ /* 0x000fe4000001ff00 */
[----:B------:R-:W-:Y:S02]  /*66b0*/  P2R R77, PR, RZ, 0x20 ;  /* 0x00000020ff4d7803 */ /* 0x000fe40000000000 */
[----:B------:R-:W-:Y:S01]  /*66c0*/  CS2R R36, SRZ ;  /* 0x0000000000247805 */ /* 0x000fe2000001ff00 */
[----:B------:R-:W-:Y:S01]  /*66d0*/  IMAD.MOV.U32 R34, RZ, RZ, RZ ;  /* 0x000000ffff227224 */ /* 0x000fe200078e00ff */
[----:B------:R-:W-:Y:S02]  /*66e0*/  @P5 SHF.L.U32 R5, R68, 0x1f, RZ ;  /* 0x0000001f44055819 */ /* 0x000fe400000006ff */
[----:B------:R-:W-:Y:S02]  /*66f0*/  @P2 SEL R3, R4, R3, !P4 ;  /* 0x0000000304032207 */ /* 0x000fe40006000000 */
[----:B------:R-:W1:Y:S02]  /*6700*/  @P5 SYNCS.PHASECHK.TRANS64.TRYWAIT P1, [UR48+0xd0], R5 ;  /* 0x0000d005ff0055a7 */ /* 0x000e640008021130 */
[----:B------:R-:W-:Y:S04]  /*6710*/  LOP3.LUT R3, R3, 0x1, RZ, 0xc0, !PT ;  /* 0x0000000103037812 */ /* 0x000fe800078ec0ff */
[----:B------:R-:W-:Y:S04]  /*6720*/  ISETP.NE.U32.AND P2, PT, R3, 0x1, PT ;  /* 0x000000010300780c */ /* 0x000fe80003f45070 */
[----:B------:R-:W-:Y:S01]  /*6730*/  P2R R82, PR, RZ, 0x4 ;  /* 0x00000004ff527803 */ /* 0x000fe20000000000 */
[----:B------:R3:W4:Y:S01]  /*6740*/  SYNCS.PHASECHK.TRANS64.TRYWAIT P0, [R79+URZ+0x140], R0 ;  /* 0x000140004f0075a7 */ /* 0x00072200080011ff */
[----:B-1----:R-:W-:Y:S01]  /*6750*/  @P5 SEL R81, RZ, 0x1, !P1 ;  /* 0x00000001ff515807 */ /* 0x002fe20004800000 */
[----:B---3--:R-:W-:Y:S06]  /*6760*/  @!P5 BRA `(.L_x_109) ;  /* 0x000000000088d947 */ /* 0x008fec0003800000 */
[----:B------:R-:W-:Y:S01]  /*6770*/  IMAD.MOV.U32 R34, RZ, RZ, RZ ;  /* 0x000000ffff227224 */ /* 0x000fe200078e00ff */
[----:B------:R-:W-:Y:S01]  /*6780*/  ISETP.NE.AND P1, PT, R81, RZ, PT ;  /* 0x000000ff5100720c */ /* 0x000fe20003f25270 */
[----:B------:R-:W-:Y:S01]  /*6790*/  BSSY B0, `(.L_x_110) ;  /* 0x000000c000007945 */ /* 0x000fe20003800000 */
[----:B------:R-:W-:Y:S02]  /*67a0*/  CS2R R36, SRZ ;  /* 0x0000000000247805 */ /* 0x000fe4000001ff00 */
[----:B------:R-:W-:Y:S02]  /*67b0*/  CS2R R38, SRZ ;  /* 0x0000000000267805 */ /* 0x000fe4000001ff00 */
[----:B------:R-:W-:Y:S02]  /*67c0*/  CS2R R40, SRZ ;  /* 0x0000000000287805 */ /* 0x000fe4000001ff00 */
[----:B------:R-:W-:Y:S02]  /*67d0*/  CS2R R42, SRZ ;  /* 0x00000000002a7805 */ /* 0x000fe4000001ff00 */
[----:B------:R-:W-:Y:S02]  /*67e0*/  CS2R R44, SRZ ;  /* 0x00000000002c7805 */ /* 0x000fe4000001ff00 */
[----:B------:R-:W-:Y:S02]  /*67f0*/  CS2R R46, SRZ ;  /* 0x00000000002e7805 */ /* 0x000fe4000001ff00 */
[----:B------:R-:W-:Y:S01]  /*6800*/  CS2R R48, SRZ ;  /* 0x0000000000307805 */ /* 0x000fe2000001ff00 */
[----:B------:R-:W-:Y:S06]  /*6810*/  @P1 BRA `(.L_x_111) ;  /* 0x00000000000c1947 */ /* 0x000fec0003800000 */
[----:B------:R-:W-:Y:S04]  /*6820*/  SHF.L.U32 R4, R68, 0x1f, RZ ;  /* 0x0000001f44047819 */ /* 0x000fe800000006ff */
[----:B------:R-:W1:Y:S02]  /*6830*/  SYNCS.PHASECHK.TRANS64.TRYWAIT P1, [UR48+0xd0], R4 ;  /* 0x0000d004ff0075a7 */ /* 0x000e640008021130 */
[----:B-1----:R-:W-:Y:S05]  /*6840*/  @!P1 BRA `(.L_x_112) ;  /* 0x0000003400b49947 */ /* 0x002fea0003800000 */
.L_x_111:
[----:B------:R-:W-:Y:S05]  /*6850*/  BSYNC B0 ;  /* 0x0000000000007941 */ /* 0x000fea0003800000 */
.L_x_110:
[----:B------:R-:W-:Y:S01]  /*6860*/  ISETP.NE.AND P1, PT, R82, RZ, PT ;  /* 0x000000ff5200720c */ /* 0x000fe20003f25270 */
[----:B------:R-:W-:Y:S11]  /*6870*/  HFMA2 R80, -RZ, RZ, 0, 5.9604644775390625e-08 ;  /* 0x00000001ff507431 */ /* 0x000ff600000001ff */
[----:B------:R-:W-:Y:S01]  /*6880*/  @!UPT UIADD3 URZ, UPT, UPT, URZ, URZ, URZ ;  /* 0x000000fffffff290 */ /* 0x000fe2000fffe0ff */
[----:B------:R3:W1:Y:S04]  /*6890*/  @P1 LDS R50, [R74+0x600] ;  /* 0x000600004a321984 */ /* 0x0006680000000800 */
[----:B------:R3:W1:Y:S04]  /*68a0*/  @P1 LDS R34, [R71] ;  /* 0x0000000047221984 */ /* 0x0006680000000800 */
[----:B------:R3:W1:Y:S04]  /*68b0*/  @P1 LDS R36, [R78] ;  /* 0x000000004e241984 */ /* 0x0006680000000800 */
[----:B------:R3:W1:Y:S04]  /*68c0*/  @P1 LDS R37, [R69] ;  /* 0x0000000045251984 */ /* 0x0006680000000800 */
[----:B------:R3:W1:Y:S04]  /*68d0*/  @P1 LDS R38, [R74] ;  /* 0x000000004a261984 */ /* 0x0006680000000800 */
[----:B------:R3:W1:Y:S04]  /*68e0*/  @P1 LDS R39, [R71+0x200] ;  /* 0x0002000047271984 */ /* 0x0006680000000800 */
        /* <DEDUP_REMOVED lines=9> */
[----:B------:R3:W1:Y:S02]  /*6980*/  @P1 LDS R49, [R69+0x600] ;  /* 0x0006000045311984 */ /* 0x0006640000000800 */
.L_x_109:
[----:B------:R-:W-:Y:S05]  /*6990*/  BSYNC B1 ;  /* 0x0000000000017941 */ /* 0x000fea0003800000 */
.L_x_108:
[----:B-1----:R-:W-:Y:S04]  /*69a0*/  SHF.R.U32.HI R4, RZ, 0x15, R33 ;  /* 0x00000015ff047819 */ /* 0x002fe80000011621 */
[----:B------:R-:W-:Y:S01]  /*69b0*/  LOP3.LUT P1, RZ, R4, 0x3, R63, 0x48, !PT ;  /* 0x0000000304ff7812 */ /* 0x000fe2000782483f */
[----:B------:R-:W-:Y:S01]  /*69c0*/  @!UPT UIADD3 URZ, UPT, UPT, URZ, URZ, URZ ;  /* 0x000000fffffff290 */ /* 0x000fe2000fffe0ff */
[----:B----4-:R-:W-:Y:S11]  /*69d0*/  @P0 BRA `(.L_x_113) ;  /* 0x0000000000080947 */ /* 0x010ff60003800000 */
[----:B------:R-:W1:Y:S02]  /*69e0*/  SYNCS.PHASECHK.TRANS64.TRYWAIT P0, [R79+URZ+0x140], R0 ;  /* 0x000140004f0075a7 */ /* 0x000e6400080011ff */
[----:B-1----:R-:W-:Y:S05]  /*69f0*/  @!P0 BRA `(.L_x_114) ;  /* 0x0000003400608947 */ /* 0x002fea0003800000 */
.L_x_113:
[----:B------:R-:W-:Y:S05]  /*6a00*/  @!P1 BRA `(.L_x_115) ;  /* 0x0000000000409947 */ /* 0x000fea0003800000 */
[----:B------:R-:W4:Y:S01]  /*6a10*/  LDCU.64 UR8, c[0x4][0x70] ;  /* 0x01000e00ff0877ac */ /* 0x000f220008000a00 */
[----:B------:R-:W-:Y:S01]  /*6a20*/  MOV R15, 0x0 ;  /* 0x00000000000f7802 */ /* 0x000fe20000000f00 */
[----:B------:R-:W-:Y:S02]  /*6a30*/  HFMA2 R12, -RZ, RZ, 0, 5.9604644775390625e-08 ;  /* 0x00000001ff0c7431 */ /* 0x000fe400000001ff */
[----:B------:R-:W-:Y:S02]  /*6a40*/  IMAD.MOV.U32 R8, RZ, RZ, 0x192 ;  /* 0x00000192ff087424 */ /* 0x000fe400078e00ff */
[----:B------:R-:W-:Y:S01]  /*6a50*/  IMAD.MOV.U32 R13, RZ, RZ, RZ ;  /* 0x000000ffff0d7224 */ /* 0x000fe200078e00ff */
[----:B------:R-:W5:Y:S01]  /*6a60*/  LDCU.64 UR6, c[0x4][0x78] ;  /* 0x01000f00ff0677ac */ /* 0x000f620008000a00 */
[----:B------:R-:W1:Y:S01]  /*6a70*/  LDC.64 R14, c[0x4][R15] ;  /* 0x010000000f0e7b82 */ /* 0x000e620000000a00 */
[----:B------:R-:W2:Y:S01]  /*6a80*/  LDCU.64 UR4, c[0x4][0x10] ;  /* 0x01000200ff0477ac */ /* 0x000ea20008000a00 */
[----:B----4-:R-:W-:Y:S01]  /*6a90*/  MOV R5, UR9 ;  /* 0x0000000900057c02 */ /* 0x010fe20008000f00 */
[----:B------:R-:W-:Y:S01]  /*6aa0*/  IMAD.U32 R4, RZ, RZ, UR8 ;  /* 0x00000008ff047e24 */ /* 0x000fe2000f8e00ff */
[----:B-----5:R-:W-:Y:S01]  /*6ab0*/  MOV R7, UR7 ;  /* 0x0000000700077c02 */ /* 0x020fe20008000f00 */
[----:B------:R-:W-:Y:S01]  /*6ac0*/  IMAD.U32 R6, RZ, RZ, UR6 ;  /* 0x00000006ff067e24 */ /* 0x000fe2000f8e00ff */
[----:B--2---:R-:W-:Y:S01]  /*6ad0*/  MOV R11, UR5 ;  /* 0x00000005000b7c02 */ /* 0x004fe20008000f00 */
[----:B------:R-:W-:Y:S02]  /*6ae0*/  IMAD.U32 R10, RZ, RZ, UR4 ;  /* 0x00000004ff0a7e24 */ /* 0x000fe4000f8e00ff */
[----:B------:R-:W-:Y:S07]  /*6af0*/  LEPC R20, `(.L_x_115) ;  /* 0x000000001014794e */ /* 0x000fee0000000000 */
[----:B-1-3--:R-:W-:Y:S05]  /*6b00*/  CALL.ABS.NOINC R14 ;  /* 0x000000000e007343 */ /* 0x00afea0003c00000 */
.L_x_115:
[----:B------:R-:W-:Y:S05]  /*6b10*/  WARPSYNC.ALL ;  /* 0x0000000000007948 */ /* 0x000fea0003800000 */
[----:B------:R-:W-:Y:S01]  /*6b20*/  R2UR UR4, R33 ;  /* 0x00000000210472ca */ /* 0x000fe200000e0000 */
[----:B------:R-:W-:Y:S01]  /*6b30*/  BSSY.RECONVERGENT B0, `(.L_x_116) ;  /* 0x0000053000007945 */ /* 0x000fe20003800200 */
[----:B------:R-:W-:Y:S11]  /*6b40*/  ISETP.NE.AND P0, PT, R72, RZ, PT ;  /* 0x000000ff4800720c */ /* 0x000ff60003f05270 */
[----:B------:R-:W2:Y:S02]  /*6b50*/  LDTM.x16 R4, tmem[UR4] ;  /* 0x00000004000479ee */ /* 0x000ea40008240000 */
[C---:B--2---:R-:W-:Y:S01]  /*6b60*/  FMUL R4, R32.reuse, R4 ;  /* 0x0000000420047220 */ /* 0x044fe20000400000 */
[C---:B------:R-:W-:Y:S01]  /*6b70*/  FMUL R5, R32.reuse, R5 ;  /* 0x0000000520057220 */ /* 0x040fe20000400000 */
[C---:B------:R-:W-:Y:S01]  /*6b80*/  FMUL R6, R32.reuse, R6 ;  /* 0x0000000620067220 */ /* 0x040fe20000400000 */
[C---:B------:R-:W-:Y:S01]  /*6b90*/  FMUL R7, R32.reuse, R7 ;  /* 0x0000000720077220 */ /* 0x040fe20000400000 */
[C---:B------:R-:W-:Y:S01]  /*6ba0*/  FFMA R4, R35.reuse, R34, R4 ;  /* 0x0000002223047223 */ /* 0x040fe20000000004 */
[C---:B------:R-:W-:Y:S01]  /*6bb0*/  FFMA R5, R35.reuse, R36, R5 ;  /* 0x0000002423057223 */ /* 0x040fe20000000005 */
[C---:B------:R-:W-:Y:S01]  /*6bc0*/  FFMA R6, R35.reuse, R37, R6 ;  /* 0x0000002523067223 */ /* 0x040fe20000000006 */
[C---:B------:R-:W-:Y:S01]  /*6bd0*/  FFMA R7, R35.reuse, R38, R7 ;  /* 0x0000002623077223 */ /* 0x040fe20000000007 */
[C---:B------:R-:W-:Y:S01]  /*6be0*/  FMUL R8, R32.reuse, R8 ;  /* 0x0000000820087220 */ /* 0x040fe20000400000 */
[----:B------:R2:W-:Y:S01]  /*6bf0*/  STS [R71], R4 ;  /* 0x0000000447007388 */ /* 0x0005e20000000800 */
[C---:B------:R-:W-:Y:S01]  /*6c00*/  FMUL R9, R32.reuse, R9 ;  /* 0x0000000920097220 */ /* 0x040fe20000400000 */
[C---:B------:R-:W-:Y:S01]  /*6c10*/  FMUL R10, R32.reuse, R10 ;  /* 0x0000000a200a7220 */ /* 0x040fe20000400000 */
[C---:B------:R-:W-:Y:S01]  /*6c20*/  FFMA R8, R35.reuse, R39, R8 ;  /* 0x0000002723087223 */ /* 0x040fe20000000008 */
[----:B------:R2:W-:Y:S01]  /*6c30*/  STS [R78], R5 ;  /* 0x000000054e007388 */ /* 0x0005e20000000800 */
        /* <DEDUP_REMOVED lines=11> */
[----:B------:R2:W-:Y:S01]  /*6cf0*/  STS [R71+0x200], R8 ;  /* 0x0002000847007388 */ /* 0x0005e20000000800 */
[C---:B------:R-:W-:Y:S01]  /*6d00*/  FMUL R15, R32.reuse, R15 ;  /* 0x0000000f200f7220 */ /* 0x040fe20000400000 */
[C---:B------:R-:W-:Y:S01]  /*6d10*/  FMUL R16, R32.reuse, R16 ;  /* 0x0000001020107220 */ /* 0x040fe20000400000 */
[C---:B------:R-:W-:Y:S01]  /*6d20*/  FFMA R14, R35.reuse, R45, R14 ;  /* 0x0000002d230e7223 */ /* 0x040fe2000000000e */
[----:B------:R2:W-:Y:S01]  /*6d30*/  STS [R78+0x200], R9 ;  /* 0x000200094e007388 */ /* 0x0005e20000000800 */
[C---:B------:R-:W-:Y:S01]  /*6d40*/  FFMA R15, R35.reuse, R46, R15 ;  /* 0x0000002e230f7223 */ /* 0x040fe2000000000f */
[C---:B------:R-:W-:Y:S01]  /*6d50*/  FFMA R16, R35.reuse, R47, R16 ;  /* 0x0000002f23107223 */ /* 0x040fe20000000010 */
[C---:B------:R-:W-:Y:S01]  /*6d60*/  FMUL R17, R32.reuse, R17 ;  /* 0x0000001120117220 */ /* 0x040fe20000400000 */
[----:B------:R2:W-:Y:S01]  /*6d70*/  STS [R69+0x200], R10 ;  /* 0x0002000a45007388 */ /* 0x0005e20000000800 */
[C---:B------:R-:W-:Y:S01]  /*6d80*/  FMUL R18, R32.reuse, R18 ;  /* 0x0000001220127220 */ /* 0x040fe20000400000 */
[----:B------:R-:W-:Y:S01]  /*6d90*/  FMUL R19, R32, R19 ;  /* 0x0000001320137220 */ /* 0x000fe20000400000 */
[C---:B------:R-:W-:Y:S01]  /*6da0*/  FFMA R17, R35.reuse, R48, R17 ;  /* 0x0000003023117223 */ /* 0x040fe20000000011 */
[----:B------:R2:W-:Y:S01]  /*6db0*/  STS [R74+0x200], R11 ;  /* 0x0002000b4a007388 */ /* 0x0005e20000000800 */
[C---:B------:R-:W-:Y:S01]  /*6dc0*/  FFMA R18, R35.reuse, R49, R18 ;  /* 0x0000003123127223 */ /* 0x040fe20000000012 */
[----:B------:R-:W-:Y:S02]  /*6dd0*/  FFMA R19, R35, R50, R19 ;  /* 0x0000003223137223 */ /* 0x000fe40000000013 */
[----:B------:R2:W-:Y:S04]  /*6de0*/  STS [R71+0x400], R12 ;  /* 0x0004000c47007388 */ /* 0x0005e80000000800 */
[----:B------:R2:W-:Y:S04]  /*6df0*/  STS [R78+0x400], R13 ;  /* 0x0004000d4e007388 */ /* 0x0005e80000000800 */
[----:B------:R2:W-:Y:S04]  /*6e00*/  STS [R69+0x400], R14 ;  /* 0x0004000e45007388 */ /* 0x0005e80000000800 */
[----:B------:R2:W-:Y:S04]  /*6e10*/  STS [R74+0x400], R15 ;  /* 0x0004000f4a007388 */ /* 0x0005e80000000800 */
[----:B------:R2:W-:Y:S04]  /*6e20*/  STS [R71+0x600], R16 ;  /* 0x0006001047007388 */ /* 0x0005e80000000800 */
[----:B------:R2:W-:Y:S04]  /*6e30*/  STS [R78+0x600], R17 ;  /* 0x000600114e007388 */ /* 0x0005e80000000800 */
[----:B------:R2:W-:Y:S04]  /*6e40*/  STS [R69+0x600], R18 ;  /* 0x0006001245007388 */ /* 0x0005e80000000800 */
[----:B------:R2:W-:Y:S01]  /*6e50*/  STS [R74+0x600], R19 ;  /* 0x000600134a007388 */ /* 0x0005e20000000800 */
[----:B------:R-:W-:Y:S01]  /*6e60*/  @!PT LDS RZ, [RZ] ;  /* 0x00000000fffff984 */ /* 0x000fe20000000800 */
[----:B------:R-:W-:Y:S01]  /*6e70*/  @!PT LDS RZ, [RZ] ;  /* 0x00000000fffff984 */ /* 0x000fe20000000800 */
[----:B------:R-:W-:Y:S01]  /*6e80*/  @!PT LDS RZ, [RZ] ;  /* 0x00000000fffff984 */ /* 0x000fe20000000800 */
[----:B------:R-:W-:Y:S01]  /*6e90*/  @!PT LDS RZ, [RZ] ;  /* 0x00000000fffff984 */ /* 0x000fe20000000800 */
[----:B------:R4:W-:Y:S06]  /*6ea0*/  MEMBAR.ALL.CTA ;  /* 0x0000000000007992 */ /* 0x0009ec0000008000 */
[----:B----4-:R-:W4:Y:S02]  /*6eb0*/  FENCE.VIEW.ASYNC.S ;  /* 0x00000000000073c6 */ /* 0x010f240000000000 */
[----:B----4-:R-:W-:Y:S06]  /*6ec0*/  BAR.SYNC.DEFER_BLOCKING 0x1, 0x80 ;  /* 0x0042000000007b1d */ /* 0x010fec0000010000 */
[----:B------:R-:W-:Y:S05]  /*6ed0*/  @P0 BRA `(.L_x_117) ;  /* 0x0000000000600947 */ /* 0x000fea0003800000 */
[----:B------:R-:W-:Y:S02]  /*6ee0*/  UIADD3 UR4, UPT, UPT, UR48, 0x200, URZ ;  /* 0x0000020030047890 */ /* 0x000fe4000fffe0ff */
[----:B------:R-:W-:Y:S01]  /*6ef0*/  UIADD3 UR16, UP0, UPT, UR52, 0x880, URZ ;  /* 0x0000088034107890 */ /* 0x000fe2000ff1e0ff */
[----:B------:R-:W-:Y:S01]  /*6f00*/  UMOV UR43, UR36 ;  /* 0x00000024002b7c82 */ /* 0x000fe20008000000 */
[----:B------:R-:W-:Y:S02]  /*6f10*/  UIADD3 UR13, UPT, UPT, UR41, 0x20, URZ ;  /* 0x00000020290d7890 */ /* 0x000fe4000fffe0ff */
[----:B------:R-:W-:Y:S01]  /*6f20*/  MOV R64, UR4 ;  /* 0x0000000400407c02 */ /* 0x000fe20008000f00 */
[----:B------:R-:W-:Y:S02]  /*6f30*/  UIADD3.X UR17, UPT, UPT, URZ, UR53, URZ, UP0, !UPT ;  /* 0x00000035ff117290 */ /* 0x000fe400087fe4ff */
[----:B------:R-:W-:Y:S01]  /*6f40*/  UIADD3 UR12, UPT, UPT, UR48, 0xa00, URZ ;  /* 0x00000a00300c7890 */ /* 0x000fe2000fffe0ff */
[----:B------:R-:W-:Y:S01]  /*6f50*/  R2UR UR40, R64 ;  /* 0x00000000402872ca */ /* 0x000fe200000e0000 */
[----:B------:R-:W-:Y:S01]  /*6f60*/  UMOV UR14, UR42 ;  /* 0x0000002a000e7c82 */ /* 0x000fe20008000000 */
[----:B------:R-:W-:Y:S01]  /*6f70*/  UMOV UR15, UR36 ;  /* 0x00000024000f7c82 */ /* 0x000fe20008000000 */
[----:B------:R-:W-:Y:S02]  /*6f80*/  UIADD3 UR9, UPT, UPT, UR41, 0x40, URZ ;  /* 0x0000004029097890 */ /* 0x000fe4000fffe0ff */
[----:B------:R-:W-:Y:S01]  /*6f90*/  UIADD3 UR8, UPT, UPT, UR48, 0x1200, URZ ;  /* 0x0000120030087890 */ /* 0x000fe2000fffe0ff */
[----:B------:R-:W-:Y:S01]  /*6fa0*/  UMOV UR10, UR42 ;  /* 0x0000002a000a7c82 */ /* 0x000fe20008000000 */
[----:B------:R-:W-:Y:S01]  /*6fb0*/  UMOV UR11, UR36 ;  /* 0x00000024000b7c82 */ /* 0x000fe20008000000 */
[----:B------:R-:W-:Y:S02]  /*6fc0*/  UIADD3 UR5, UPT, UPT, UR41, 0x60, URZ ;  /* 0x0000006029057890 */ /* 0x000fe4000fffe0ff */
[----:B------:R-:W-:Y:S03]  /*6fd0*/  UIADD3 UR4, UPT, UPT, UR48, 0x1a00, URZ ;  /* 0x00001a0030047890 */ /* 0x000fe6000fffe0ff */
[----:B------:R4:W-:Y:S01]  /*6fe0*/  UTMASTG.3D [UR40], [UR16] ;  /* 0x00000028100073b5 */ /* 0x0009e20008010000 */
[----:B------:R-:W-:Y:S01]  /*6ff0*/  UMOV UR6, UR42 ;  /* 0x0000002a00067c82 */ /* 0x000fe20008000000 */
[----:B------:R-:W-:Y:S01]  /*7000*/  UMOV UR7, UR36 ;  /* 0x0000002400077c82 */ /* 0x000fe20008000000 */
[----:B------:R4:W-:Y:S01]  /*7010*/  UTMASTG.3D [UR12], [UR16] ;  /* 0x0000000c100073b5 */ /* 0x0009e20008010000 */
[----:B------:R4:W-:Y:S02]  /*7020*/  UTMASTG.3D [UR8], [UR16] ;  /* 0x00000008100073b5 */ /* 0x0009e40008010000 */
[----:B------:R4:W-:Y:S01]  /*7030*/  UTMASTG.3D [UR4], [UR16] ;  /* 0x00000004100073b5 */ /* 0x0009e20008010000 */
[----:B------:R0:W-:Y:S01]  /*7040*/  UTMACMDFLUSH ;  /* 0x00000000000079b7 */ /* 0x0001e20000000000 */
[----:B----4-:R-:W-:Y:S04]  /*7050*/  DEPBAR.LE SB0, 0x1 ;  /* 0x000080400000791a */ /* 0x010fe80000000000 */
.L_x_117:
[----:B------:R-:W-:Y:S05]  /*7060*/  BSYNC.RECONVERGENT B0 ;  /* 0x0000000000007941 */ /* 0x000fea0003800200 */
.L_x_116:
[----:B------:R-:W-:Y:S01]  /*7070*/  BAR.SYNC.DEFER_BLOCKING 0x1, 0x80 ;  /* 0x0042000000007b1d */ /* 0x000fe20000010000 */
[----:B------:R-:W-:Y:S01]  /*7080*/  ISETP.NE.AND P1, PT, R77, RZ, PT ;  /* 0x000000ff4d00720c */ /* 0x000fe20003f25270 */
[----:B------:R-:W-:Y:S01]  /*7090*/  UISETP.NE.AND UP0, UPT, UR49, URZ, UPT ;  /* 0x000000ff3100728c */ /* 0x000fe2000bf05270 */
[----:B------:R-:W-:Y:S11]  /*70a0*/  LEA R3, R80, UR48, 0x3 ;  /* 0x0000003050037c11 */ /* 0x000ff6000f8e18ff */
[----:B--2---:R-:W-:Y:S01]  /*70b0*/  @P1 SHF.L.U32 R4, R68, 0x1f, RZ ;  /* 0x0000001f44041819 */ /* 0x004fe200000006ff */
[----:B------:R-:W-:Y:S06]  /*70c0*/  BRA.U !UP0, `(.L_x_118) ;  /* 0x0000000108247547 */ /* 0x000fec000b800000 */
[----:B------:R-:W-:Y:S01]  /*70d0*/  IMAD.U32 R5, RZ, RZ, UR51 ;  /* 0x00000033ff057e24 */ /* 0x000fe2000f8e00ff */
[----:B-1----:R-:W-:Y:S01]  /*70e0*/  MOV R0, UR37 ;  /* 0x0000002500007c02 */ /* 0x002fe20008000f00 */
[----:B------:R-:W-:Y:S03]  /*70f0*/  UIADD3 UR51, UPT, UPT, UR51, 0x1, URZ ;  /* 0x0000000133337890 */ /* 0x000fe6000fffe0ff */
[----:B------:R-:W-:Y:S01]  /*7100*/  @P1 LEA R5, R5, UR48, 0x3 ;  /* 0x0000003005051c11 */ /* 0x000fe2000f8e18ff */
[----:B------:R-:W-:Y:S04]  /*7110*/  UISETP.NE.AND UP0, UPT, UR51, 0x4, UPT ;  /* 0x000000043300788c */ /* 0x000fe8000bf05270 */
[----:B------:R-:W-:Y:S01]  /*7120*/  @P1 VIADD R5, R5, 0xf0 ;  /* 0x000000f005051836 */ /* 0x000fe20000000000 */
[----:B------:R-:W-:Y:S04]  /*7130*/  USEL UR51, UR51, URZ, UP0 ;  /* 0x000000ff33337287 */ /* 0x000fe80008000000 */
[----:B------:R-:W-:Y:S04]  /*7140*/  @P1 PRMT R0, R0, 0x654, R5 ;  /* 0x0000065400001816 */ /* 0x000fe80000000005 */
[----:B------:R2:W-:Y:S04]  /*7150*/  @P1 SYNCS.ARRIVE.TRANS64.RED.A1T0 RZ, [R0+URZ], RZ ;  /* 0x000000ff00ff19a7 */ /* 0x0005e800081004ff */
.L_x_118:
[----:B------:R-:W4:Y:S01]  /*7160*/  @P1 SYNCS.PHASECHK.TRANS64.TRYWAIT P0, [R3+URZ+0xd0], R4 ;  /* 0x0000d004030015a7 */ /* 0x000f2200080011ff */
[----:B------:R-:W-:Y:S01]  /*7170*/  BSSY B1, `(.L_x_119) ;  /* 0x0000023000017945 */ /* 0x000fe20003800000 */
[----:B----4-:R-:W-:Y:S03]  /*7180*/  @P1 SEL R81, RZ, 0x1, !P0 ;  /* 0x00000001ff511807 */ /* 0x010fe60004000000 */
[----:B------:R-:W-:Y:S05]  /*7190*/  @!P1 BRA `(.L_x_120) ;  /* 0x0000000000809947 */ /* 0x000fea0003800000 */
[----:B------:R-:W-:Y:S01]  /*71a0*/  ISETP.NE.AND P0, PT, R81, RZ, PT ;  /* 0x000000ff5100720c */ /* 0x000fe20003f05270 */
[----:B------:R-:W-:Y:S01]  /*71b0*/  BSSY B0, `(.L_x_121) ;  /* 0x0000009000007945 */ /* 0x000fe20003800000 */
[----:B------:R-:W-:Y:S11]  /*71c0*/  ISETP.NE.AND P1, PT, R82, RZ, PT ;  /* 0x000000ff5200720c */ /* 0x000ff60003f25270 */
[----:B------:R-:W-:Y:S02]  /*71d0*/  @!UPT UIADD3 URZ, UPT, UPT, URZ, URZ, URZ ;  /* 0x000000fffffff290 */ /* 0x000fe4000fffe0ff */
[C---:B------:R-:W-:Y:S02]  /*71e0*/  @P1 IMAD R5, R80.reuse, 0x2000, R71 ;  /* 0x0000200050051824 */ /* 0x040fe400078e0247 */
[----:B------:R-:W-:Y:S01]  /*71f0*/  @P1 IMAD R4, R80, 0x2000, R78 ;  /* 0x0000200050041824 */ /* 0x000fe200078e024e */
[----:B------:R-:W-:Y:S06]  /*7200*/  @P0 BRA `(.L_x_122) ;  /* 0x00000000000c0947 */ /* 0x000fec0003800000 */
[----:B-12---:R-:W-:Y:S04]  /*7210*/  SHF.L.U32 R0, R68, 0x1f, RZ ;  /* 0x0000001f44007819 */ /* 0x006fe800000006ff */
[----:B------:R-:W1:Y:S02]  /*7220*/  SYNCS.PHASECHK.TRANS64.TRYWAIT P0, [R3+URZ+0xd0], R0 ;  /* 0x0000d000030075a7 */ /* 0x000e6400080011ff */
[----:B-1----:R-:W-:Y:S05]  /*7230*/  @!P0 BRA `(.L_x_123) ;  /* 0x0000002c00648947 */ /* 0x002fea0003800000 */
.L_x_122:
[----:B------:R-:W-:Y:S05]  /*7240*/  BSYNC B0 ;  /* 0x0000000000007941 */ /* 0x000fea0003800000 */
.L_x_121:
[----:B------:R-:W-:Y:S11]  /*7250*/  ISETP.NE.AND P0, PT, R82, RZ, PT ;  /* 0x000000ff5200720c */ /* 0x000ff60003f05270 */
[----:B------:R-:W-:Y:S02]  /*7260*/  @!UPT UIADD3 URZ, UPT, UPT, URZ, URZ, URZ ;  /* 0x000000fffffff290 */ /* 0x000fe4000fffe0ff */
[----:B------:R4:W3:Y:S01]  /*7270*/  @P0 LDS R34, [R5] ;  /* 0x0000000005220984 */ /* 0x0008e20000000800 */
[C---:B-12---:R-:W-:Y:S01]  /*7280*/  @P0 IMAD R0, R80.reuse, 0x2000, R69 ;  /* 0x0000200050000824 */ /* 0x046fe200078e0245 */
[C---:B------:R-:W-:Y:S01]  /*7290*/  @P0 LEA R3, R80.reuse, R74, 0xd ;  /* 0x0000004a50030211 */ /* 0x040fe200078e68ff */
[----:B------:R-:W-:Y:S01]  /*72a0*/  VIADD R80, R80, 0x1 ;  /* 0x0000000150507836 */ /* 0x000fe20000000000 */
[----:B------:R4:W1:Y:S04]  /*72b0*/  @P0 LDS R39, [R5+0x200] ;  /* 0x0002000005270984 */ /* 0x0008680000000800 */
[----:B------:R4:W2:Y:S04]  /*72c0*/  @P0 LDS R43, [R5+0x400] ;  /* 0x00040000052b0984 */ /* 0x0008a80000000800 */
[----:B------:R4:W1:Y:S04]  /*72d0*/  @P0 LDS R47, [R5+0x600] ;  /* 0x00060000052f0984 */ /* 0x0008680000000800 */
[----:B------:R4:W1:Y:S04]  /*72e0*/  @P0 LDS R36, [R4] ;  /* 0x0000000004240984 */ /* 0x0008680000000800 */
[----:B------:R4:W1:Y:S04]  /*72f0*/  @P0 LDS R40, [R4+0x200] ;  /* 0x0002000004280984 */ /* 0x0008680000000800 */
[----:B------:R4:W1:Y:S04]  /*7300*/  @P0 LDS R44, [R4+0x400] ;  /* 0x00040000042c0984 */ /* 0x0008680000000800 */
        /* <DEDUP_REMOVED lines=8> */
[----:B--23--:R4:W1:Y:S02]  /*7390*/  @P0 LDS R50, [R3+0x600] ;  /* 0x0006000003320984 */ /* 0x00c8640000000800 */
.L_x_120:
[----:B------:R-:W-:Y:S05]  /*73a0*/  BSYNC B1 ;  /* 0x0000000000017941 */ /* 0x000fea0003800000 */
.L_x_119:
[----:B-12-4-:R-:W-:Y:S05]  /*73b0*/  VIADD R0, R33, 0x10 ;  /* 0x0000001021007836 */ /* 0x016fea0000000000 */
[----:B------:R-:W-:Y:S04]  /*73c0*/  SHF.R.U32.HI R0, RZ, 0x15, R0 ;  /* 0x00000015ff007819 */ /* 0x000fe80000011600 */
[----:B------:R-:W-:Y:S11]  /*73d0*/  LOP3.LUT P0, RZ, R0, 0x3, R63, 0x48, !PT ;  /* 0x0000000300ff7812 */ /* 0x000ff6000780483f */
[----:B------:R-:W-:Y:S02]  /*73e0*/  @!UPT UIADD3 URZ, UPT, UPT, URZ, URZ, URZ ;  /* 0x000000fffffff290 */ /* 0x000fe4000fffe0ff */
[----:B------:R-:W-:Y:S05]  /*73f0*/  @!P0 BRA `(.L_x_124) ;  /* 0x0000000000408947 */ /* 0x000fea0003800000 */
[----:B------:R-:W1:Y:S01]  /*7400*/  LDCU.64 UR8, c[0x4][0x70] ;  /* 0x01000e00ff0877ac */ /* 0x000e620008000a00 */
[----:B------:R-:W-:Y:S01]  /*7410*/  MOV R15, 0x0 ;  /* 0x00000000000f7802 */ /* 0x000fe20000000f00 */
[----:B------:R-:W-:Y:S02]  /*7420*/  HFMA2 R12, -RZ, RZ, 0, 5.9604644775390625e-08 ;  /* 0x00000001ff0c7431 */ /* 0x000fe400000001ff */
[----:B------:R-:W-:Y:S02]  /*7430*/  IMAD.MOV.U32 R8, RZ, RZ, 0x192 ;  /* 0x00000192ff087424 */ /* 0x000fe400078e00ff */
[----:B------:R-:W-:Y:S01]  /*7440*/  IMAD.MOV.U32 R13, RZ, RZ, RZ ;  /* 0x000000ffff0d7224 */ /* 0x000fe200078e00ff */
[----:B------:R-:W2:Y:S01]  /*7450*/  LDCU.64 UR6, c[0x4][0x78] ;  /* 0x01000f00ff0677ac */ /* 0x000ea20008000a00 */
[----:B------:R-:W4:Y:S01]  /*7460*/  LDC.64 R14, c[0x4][R15] ;  /* 0x010000000f0e7b82 */ /* 0x000f220000000a00 */
[----:B------:R-:W5:Y:S01]  /*7470*/  LDCU.64 UR4, c[0x4][0x10] ;  /* 0x01000200ff0477ac */ /* 0x000f620008000a00 */
[----:B-1----:R-:W-:Y:S01]  /*7480*/  MOV R5, UR9 ;  /* 0x0000000900057c02 */ /* 0x002fe20008000f00 */
[----:B------:R-:W-:Y:S01]  /*7490*/  IMAD.U32 R4, RZ, RZ, UR8 ;  /* 0x00000008ff047e24 */ /* 0x000fe2000f8e00ff */
[----:B--2---:R-:W-:Y:S01]  /*74a0*/  MOV R7, UR7 ;  /* 0x0000000700077c02 */ /* 0x004fe20008000f00 */
[----:B------:R-:W-:Y:S01]  /*74b0*/  IMAD.U32 R6, RZ, RZ, UR6 ;  /* 0x00000006ff067e24 */ /* 0x000fe2000f8e00ff */
[----:B-----5:R-:W-:Y:S01]  /*74c0*/  MOV R11, UR5 ;  /* 0x00000005000b7c02 */ /* 0x020fe20008000f00 */
[----:B------:R-:W-:Y:S02]  /*74d0*/  IMAD.U32 R10, RZ, RZ, UR4 ;  /* 0x00000004ff0a7e24 */ /* 0x000fe4000f8e00ff */
[----:B------:R-:W-:Y:S07]  /*74e0*/  LEPC R20, `(.L_x_124) ;  /* 0x000000001014794e */ /* 0x000fee0000000000 */
[----:B---34-:R-:W-:Y:S05]  /*74f0*/  CALL.ABS.NOINC R14 ;  /* 0x000000000e007343 */ /* 0x018fea0003c00000 */
.L_x_124:
[----:B------:R-:W-:Y:S05]  /*7500*/  WARPSYNC.ALL ;  /* 0x0000000000007948 */ /* 0x000fea0003800000 */
[----:B------:R-:W-:Y:S01]  /*7510*/  R2UR UR4, R33 ;  /* 0x00000000210472ca */ /* 0x000fe200000e0000 */
[----:B------:R-:W-:Y:S01]  /*7520*/  BSSY.RECONVERGENT B0, `(.L_x_125) ;  /* 0x000005b000007945 */ /* 0x000fe20003800200 */
[----:B------:R-:W-:Y:S02]  /*7530*/  ISETP.NE.AND P6, PT, R77, RZ, PT ;  /* 0x000000ff4d00720c */ /* 0x000fe40003fc5270 */
[----:B------:R-:W-:Y:S02]  /*7540*/  ISETP.NE.AND P0, PT, R72, RZ, PT ;  /* 0x000000ff4800720c */ /* 0x000fe40003f05270 */
[----:B------:R-:W-:Y:S02]  /*7550*/  MOV R3, UR51 ;  /* 0x0000003300037c02 */ /* 0x000fe40008000f00 */
[----:B------:R-:W-:Y:S05]  /*7560*/  MOV R0, UR37 ;  /* 0x0000002500007c02 */ /* 0x000fea0008000f00 */
[----:B------:R-:W1:Y:S02]  /*7570*/  LDTM.x16 R4, tmem[UR4+0x10] ;  /* 0x00001004000479ee */ /* 0x000e640008240000 */
[----:B------:R-:W-:Y:S02]  /*7580*/  @P6 LEA R3, R3, UR48, 0x3 ;  /* 0x0000003003036c11 */ /* 0x000fe4000f8e18ff */
[----:B------:R-:W-:Y:S02]  /*7590*/  @P6 SHF.L.U32 R20, R68, 0x1f, RZ ;  /* 0x0000001f44146819 */ /* 0x000fe400000006ff */
[----:B------:R-:W-:Y:S04]  /*75a0*/  @P6 IADD3 R3, PT, PT, R3, 0xf0, RZ ;  /* 0x000000f003036810 */ /* 0x000fe80007ffe0ff */
[----:B------:R-:W-:Y:S02]  /*75b0*/  @P6 PRMT R0, R0, 0x654, R3 ;  /* 0x0000065400006816 */ /* 0x000fe40000000003 */
[----:B------:R-:W-:Y:S01]  /*75c0*/  LEA R3, R80, UR48, 0x3 ;  /* 0x0000003050037c11 */ /* 0x000fe2000f8e18ff */
[C---:B-1----:R-:W-:Y:S01]  /*75d0*/  FMUL R4, R32.reuse, R4 ;  /* 0x0000000420047220 */ /* 0x042fe20000400000 */
        /* <DEDUP_REMOVED lines=52> */
[----:B--2---:R-:W2:Y:S02]  /*7920*/  FENCE.VIEW.ASYNC.S ;  /* 0x00000000000073c6 */ /* 0x004ea40000000000 */
[----:B--2---:R-:W-:Y:S06]  /*7930*/  BAR.SYNC.DEFER_BLOCKING 0x1, 0x80 ;  /* 0x0042000000007b1d */ /* 0x004fec0000010000 */
[----:B------:R-:W-:Y:S05]  /*7940*/  @P0 BRA `(.L_x_126) ;  /* 0x0000000000600947 */ /* 0x000fea0003800000 */
[----:B------:R-:W-:Y:S02]  /*7950*/  UIADD3 UR20, UP0, UPT, UR52, 0x880, URZ ;  /* 0x0000088034147890 */ /* 0x000fe4000ff1e0ff */
[----:B------:R-:W-:Y:S02]  /*7960*/  UIADD3 UR14, UPT, UPT, UR42, 0x10, URZ ;  /* 0x000000102a0e7890 */ /* 0x000fe4000fffe0ff */
[----:B------:R-:W-:Y:S02]  /*7970*/  UIADD3 UR12, UPT, UPT, UR48, 0x2200, URZ ;  /* 0x00002200300c7890 */ /* 0x000fe4000fffe0ff */
[----:B------:R-:W-:Y:S01]  /*7980*/  UIADD3.X UR21, UPT, UPT, URZ, UR53, URZ, UP0, !UPT ;  /* 0x00000035ff157290 */ /* 0x000fe200087fe4ff */
[----:B------:R-:W-:Y:S01]  /*7990*/  UMOV UR13, UR41 ;  /* 0x00000029000d7c82 */ /* 0x000fe20008000000 */
[----:B------:R-:W-:Y:S01]  /*79a0*/  UMOV UR15, UR36 ;  /* 0x00000024000f7c82 */ /* 0x000fe20008000000 */
[----:B------:R-:W-:Y:S02]  /*79b0*/  UIADD3 UR17, UPT, UPT, UR41, 0x20, URZ ;  /* 0x0000002029117890 */ /* 0x000fe4000fffe0ff */
[----:B------:R-:W-:Y:S01]  /*79c0*/  UIADD3 UR16, UPT, UPT, UR48, 0x2a00, URZ ;  /* 0x00002a0030107890 */ /* 0x000fe2000fffe0ff */
[----:B------:R-:W-:Y:S03]  /*79d0*/  UMOV UR19, UR36 ;  /* 0x0000002400137c82 */ /* 0x000fe60008000000 */
[----:B------:R2:W-:Y:S01]  /*79e0*/  UTMASTG.3D [UR12], [UR20] ;  /* 0x0000000c140073b5 */ /* 0x0005e20008010000 */
[----:B------:R-:W-:Y:S01]  /*79f0*/  UMOV UR18, UR14 ;  /* 0x0000000e00127c82 */ /* 0x000fe20008000000 */
[----:B------:R-:W-:Y:S02]  /*7a00*/  UIADD3 UR9, UPT, UPT, UR41, 0x40, URZ ;  /* 0x0000004029097890 */ /* 0x000fe4000fffe0ff */
[----:B------:R-:W-:Y:S01]  /*7a10*/  UIADD3 UR8, UPT, UPT, UR48, 0x3200, URZ ;  /* 0x0000320030087890 */ /* 0x000fe2000fffe0ff */
[----:B------:R-:W-:Y:S01]  /*7a20*/  UMOV UR11, UR36 ;  /* 0x00000024000b7c82 */ /* 0x000fe20008000000 */
[----:B------:R-:W-:Y:S01]  /*7a30*/  UMOV UR10, UR14 ;  /* 0x0000000e000a7c82 */ /* 0x000fe20008000000 */
[----:B------:R2:W-:Y:S01]  /*7a40*/  UTMASTG.3D [UR16], [UR20] ;  /* 0x00000010140073b5 */ /* 0x0005e20008010000 */
[----:B------:R-:W-:Y:S02]  /*7a50*/  UIADD3 UR5, UPT, UPT, UR41, 0x60, URZ ;  /* 0x0000006029057890 */ /* 0x000fe4000fffe0ff */
[----:B------:R-:W-:Y:S01]  /*7a60*/  UIADD3 UR4, UPT, UPT, UR48, 0x3a00, URZ ;  /* 0x00003a0030047890 */ /* 0x000fe2000fffe0ff */
[----:B------:R-:W-:Y:S01]  /*7a70*/  UMOV UR7, UR36 ;  /* 0x0000002400077c82 */ /* 0x000fe20008000000 */
[----:B------:R-:W-:Y:S01]  /*7a80*/  UMOV UR6, UR14 ;  /* 0x0000000e00067c82 */ /* 0x000fe20008000000 */
[----:B------:R2:W-:Y:S06]  /*7a90*/  UTMASTG.3D [UR8], [UR20] ;  /* 0x00000008140073b5 */ /* 0x0005ec0008010000 */
[----:B------:R2:W-:Y:S01]  /*7aa0*/  UTMASTG.3D [UR4], [UR20] ;  /* 0x00000004140073b5 */ /* 0x0005e20008010000 */
[----:B------:R0:W-:Y:S01]  /*7ab0*/  UTMACMDFLUSH ;  /* 0x00000000000079b7 */ /* 0x0001e20000000000 */
[----:B--2---:R-:W-:Y:S04]  /*7ac0*/  DEPBAR.LE SB0, 0x1 ;  /* 0x000080400000791a */ /* 0x004fe80000000000 */
.L_x_126:
[----:B------:R-:W-:Y:S05]  /*7ad0*/  BSYNC.RECONVERGENT B0 ;  /* 0x0000000000007941 */ /* 0x000fea0003800200 */
.L_x_125:
[----:B------:R-:W-:Y:S01]  /*7ae0*/  BAR.SYNC.DEFER_BLOCKING 0x1, 0x80 ;  /* 0x0042000000007b1d */ /* 0x000fe20000010000 */
[----:B------:R-:W-:Y:S04]  /*7af0*/  UIADD3 UR40, UPT, UPT, UR51, 0x1, URZ ;  /* 0x0000000133287890 */ /* 0x000fe8000fffe0ff */
[----:B------:R-:W-:Y:S04]  /*7b00*/  UISETP.NE.AND UP0, UPT, UR40, 0x4, UPT ;  /* 0x000000042800788c */ /* 0x000fe8000bf05270 */
[----:B------:R-:W-:Y:S01]  /*7b10*/  USEL UR40, UR40, URZ, UP0 ;  /* 0x000000ff28287287 */ /* 0x000fe20008000000 */
[----:B------:R2:W-:Y:S01]  /*7b20*/  @P6 SYNCS.ARRIVE.TRANS64.RED.A1T0 RZ, [R0+URZ], RZ ;  /* 0x000000ff00ff69a7 */ /* 0x0005e200081004ff */
[----:B------:R-:W-:Y:S01]  /*7b30*/  BSSY B1, `(.L_x_127) ;  /* 0x0000024000017945 */ /* 0x000fe20003800000 */
[----:B------:R-:W4:Y:S02]  /*7b40*/  @P6 SYNCS.PHASECHK.TRANS64.TRYWAIT P0, [R3+URZ+0xd0], R20 ;  /* 0x0000d014030065a7 */ /* 0x000f2400080011ff */
[----:B----4-:R-:W-:Y:S01]  /*7b50*/  @P6 SEL R81, RZ, 0x1, !P0 ;  /* 0x00000001ff516807 */ /* 0x010fe20004000000 */
[----:B--2---:R-:W-:Y:S06]  /*7b60*/  @!P6 BRA `(.L_x_128) ;  /* 0x000000000080e947 */ /* 0x004fec0003800000 */
[----:B------:R-:W-:Y:S01]  /*7b70*/  ISETP.NE.AND P0, PT, R81, RZ, PT ;  /* 0x000000ff5100720c */ /* 0x000fe20003f05270 */
[----:B------:R-:W-:Y:S01]  /*7b80*/  BSSY B0, `(.L_x_129) ;  /* 0x0000009000007945 */ /* 0x000fe20003800000 */
[----:B------:R-:W-:Y:S11]  /*7b90*/  ISETP.NE.AND P1, PT, R82, RZ, PT ;  /* 0x000000ff5200720c */ /* 0x000ff60003f25270 */
[----:B------:R-:W-:Y:S02]  /*7ba0*/  @!UPT UIADD3 URZ, UPT, UPT, URZ, URZ, URZ ;  /* 0x000000fffffff290 */ /* 0x000fe4000fffe0ff */
[C---:B-1----:R-:W-:Y:S02]  /*7bb0*/  @P1 IMAD R4, R80.reuse, 0x2000, R71 ;  /* 0x0000200050041824 */ /* 0x042fe400078e0247 */
[----:B------:R-:W-:Y:S01]  /*7bc0*/  @P1 IMAD R0, R80, 0x2000, R78 ;  /* 0x0000200050001824 */ /* 0x000fe200078e024e */
[----:B------:R-:W-:Y:S06]  /*7bd0*/  @P0 BRA `(.L_x_130) ;  /* 0x00000000000c0947 */ /* 0x000fec0003800000 */
[----:B------:R-:W-:Y:S04]  /*7be0*/  SHF.L.U32 R6, R68, 0x1f, RZ ;  /* 0x0000001f44067819 */ /* 0x000fe800000006ff */
[----:B------:R-:W1:Y:S02]  /*7bf0*/  SYNCS.PHASECHK.TRANS64.TRYWAIT P0, [R3+URZ+0xd0], R6 ;  /* 0x0000d006030075a7 */ /* 0x000e6400080011ff */
[----:B-1----:R-:W-:Y:S05]  /*7c00*/  @!P0 BRA `(.L_x_131) ;  /* 0x0000002400048947 */ /* 0x002fea0003800000 */
.L_x_130:
[----:B------:R-:W-:Y:S05]  /*7c10*/  BSYNC B0 ;  /* 0x0000000000007941 */ /* 0x000fea0003800000 */
.L_x_129:
[----:B------:R-:W-:Y:S11]  /*7c20*/  ISETP.NE.AND P0, PT, R82, RZ, PT ;  /* 0x000000ff5200720c */ /* 0x000ff60003f05270 */
[----:B------:R-:W-:Y:S02]  /*7c30*/  @!UPT UIADD3 URZ, UPT, UPT, URZ, URZ, URZ ;  /* 0x000000fffffff290 */ /* 0x000fe4000fffe0ff */
[----:B------:R2:W4:Y:S01]  /*7c40*/  @P0 LDS R34, [R4] ;  /* 0x0000000004220984 */ /* 0x0005220000000800 */
[C---:B-1----:R-:W-:Y:S01]  /*7c50*/  @P0 IMAD R3, R80.reuse, 0x2000, R69 ;  /* 0x0000200050030824 */ /* 0x042fe200078e0245 */
[C---:B------:R-:W-:Y:S01]  /*7c60*/  @P0 LEA R5, R80.reuse, R74, 0xd ;  /* 0x0000004a50050211 */ /* 0x040fe200078e68ff */
[----:B------:R-:W-:Y:S01]  /*7c70*/  VIADD R80, R80, 0x1 ;  /* 0x0000000150507836 */ /* 0x000fe20000000000 */
        /* <DEDUP_REMOVED lines=14> */
[----:B----4-:R2:W1:Y:S02]  /*7d60*/  @P0 LDS R50, [R5+0x600] ;  /* 0x0006000005320984 */ /* 0x0104640000000800 */
.L_x_128:
[----:B------:R-:W-:Y:S05]  /*7d70*/  BSYNC B1 ;  /* 0x0000000000017941 */ /* 0x000fea0003800000 */
.L_x_127:
[----:B--2---:R-:W-:Y:S05]  /*7d80*/  VIADD R0, R33, 0x20 ;  /* 0x0000002021007836 */ /* 0x004fea0000000000 */
[----:B------:R-:W-:Y:S04]  /*7d90*/  SHF.R.U32.HI R0, RZ, 0x15, R0 ;  /* 0x00000015ff007819 */ /* 0x000fe80000011600 */
[----:B------:R-:W-:Y:S11]  /*7da0*/  LOP3.LUT P0, RZ, R0, 0x3, R63, 0x48, !PT ;  /* 0x0000000300ff7812 */ /* 0x000ff6000780483f */
[----:B------:R-:W-:Y:S02]  /*7db0*/  @!UPT UIADD3 URZ, UPT, UPT, URZ, URZ, URZ ;  /* 0x000000fffffff290 */ /* 0x000fe4000fffe0ff */
[----:B------:R-:W-:Y:S05]  /*7dc0*/  @!P0 BRA `(.L_x_132) ;  /* 0x0000000000408947 */ /* 0x000fea0003800000 */
[----:B------:R-:W2:Y:S01]  /*7dd0*/  LDCU.64 UR8, c[0x4][0x70] ;  /* 0x01000e00ff0877ac */ /* 0x000ea20008000a00 */
[----:B-1----:R-:W-:Y:S01]  /*7de0*/  MOV R15, 0x0 ;  /* 0x00000000000f7802 */ /* 0x002fe20000000f00 */
[----:B------:R-:W-:Y:S02]  /*7df0*/  HFMA2 R12, -RZ, RZ, 0, 5.9604644775390625e-08 ;  /* 0x00000001ff0c7431 */ /* 0x000fe400000001ff */
[----:B------:R-:W-:Y:S02]  /*7e00*/  IMAD.MOV.U32 R8, RZ, RZ, 0x192 ;  /* 0x00000192ff087424 */ /* 0x000fe400078e00ff */
[----:B------:R-:W-:Y:S01]  /*7e10*/  IMAD.MOV.U32 R13, RZ, RZ, RZ ;  /* 0x000000ffff0d7224 */ /* 0x000fe200078e00ff */
[----:B------:R-:W1:Y:S01]  /*7e20*/  LDCU.64 UR6, c[0x4][0x78] ;  /* 0x01000f00ff0677ac */ /* 0x000e620008000a00 */
[----:B------:R-:W4:Y:S01]  /*7e30*/  LDC.64 R14, c[0x4][R15] ;  /* 0x010000000f0e7b82 */ /* 0x000f220000000a00 */
[----:B------:R-:W5:Y:S01]  /*7e40*/  LDCU.64 UR4, c[0x4][0x10] ;  /* 0x01000200ff0477ac */ /* 0x000f620008000a00 */
[----:B--2---:R-:W-:Y:S01]  /*7e50*/  MOV R5, UR9 ;  /* 0x0000000900057c02 */ /* 0x004fe20008000f00 */
[----:B------:R-:W-:Y:S01]  /*7e60*/  IMAD.U32 R4, RZ, RZ, UR8 ;  /* 0x00000008ff047e24 */ /* 0x000fe2000f8e00ff */
[----:B-1----:R-:W-:Y:S01]  /*7e70*/  MOV R7, UR7 ;  /* 0x0000000700077c02 */ /* 0x002fe20008000f00 */
[----:B------:R-:W-:Y:S01]  /*7e80*/  IMAD.U32 R6, RZ, RZ, UR6 ;  /* 0x00000006ff067e24 */ /* 0x000fe2000f8e00ff */
[----:B-----5:R-:W-:Y:S01]  /*7e90*/  MOV R11, UR5 ;  /* 0x00000005000b7c02 */ /* 0x020fe20008000f00 */
[----:B------:R-:W-:Y:S02]  /*7ea0*/  IMAD.U32 R10, RZ, RZ, UR4 ;  /* 0x00000004ff0a7e24 */ /* 0x000fe4000f8e00ff */
[----:B------:R-:W-:Y:S07]  /*7eb0*/  LEPC R20, `(.L_x_132) ;  /* 0x000000001014794e */ /* 0x000fee0000000000 */
[----:B---34-:R-:W-:Y:S05]  /*7ec0*/  CALL.ABS.NOINC R14 ;  /* 0x000000000e007343 */ /* 0x018fea0003c00000 */
.L_x_132:
[----:B------:R-:W-:Y:S05]  /*7ed0*/  WARPSYNC.ALL ;  /* 0x0000000000007948 */ /* 0x000fea0003800000 */
[----:B------:R-:W-:Y:S01]  /*7ee0*/  R2UR UR4, R33 ;  /* 0x00000000210472ca */ /* 0x000fe200000e0000 */
[----:B------:R-:W-:Y:S01]  /*7ef0*/  BSSY.RECONVERGENT B0, `(.L_x_133) ;  /* 0x000005b000007945 */ /* 0x000fe20003800200 */
[----:B------:R-:W-:Y:S02]  /*7f00*/  ISETP.NE.AND P6, PT, R77, RZ, PT ;  /* 0x000000ff4d00720c */ /* 0x000fe40003fc5270 */
[----:B------:R-:W-:Y:S02]  /*7f10*/  ISETP.NE.AND P0, PT, R72, RZ, PT ;  /* 0x000000ff4800720c */ /* 0x000fe40003f05270 */
[----:B------:R-:W-:Y:S02]  /*7f20*/  MOV R3, UR40 ;  /* 0x0000002800037c02 */ /* 0x000fe40008000f00 */
[----:B------:R-:W-:Y:S02]  /*7f30*/  MOV R0, UR37 ;  /* 0x0000002500007c02 */ /* 0x000fe40008000f00 */
[----:B------:R-:W-:Y:S03]  /*7f40*/  LEA R20, R80, UR48, 0x3 ;  /* 0x0000003050147c11 */ /* 0x000fe6000f8e18ff */
[----:B-1----:R-:W1:Y:S02]  /*7f50*/  LDTM.x16 R4, tmem[UR4+0x20] ;  /* 0x00002004000479ee */ /* 0x002e640008240000 */
[----:B------:R-:W-:Y:S04]  /*7f60*/  @P6 LEA R3, R3, UR48, 0x3 ;  /* 0x0000003003036c11 */ /* 0x000fe8000f8e18ff */
[----:B------:R-:W-:Y:S04]  /*7f70*/  @P6 IADD3 R3, PT, PT, R3, 0xf0, RZ ;  /* 0x000000f003036810 */ /* 0x000fe80007ffe0ff */
[----:B------:R-:W-:Y:S02]  /*7f80*/  @P6 PRMT R0, R0, 0x654, R3 ;  /* 0x0000065400006816 */ /* 0x000fe40000000003 */
[----:B------:R-:W-:Y:S01]  /*7f90*/  @P6 SHF.L.U32 R3, R68, 0x1f, RZ ;  /* 0x0000001f44036819 */ /* 0x000fe200000006ff */
        /* <DEDUP_REMOVED lines=80> */
.L_x_134:
[----:B------:R-:W-:Y:S05]  /*84a0*/  BSYNC.RECONVERGENT B0 ;  /* 0x0000000000007941 */ /* 0x000fea0003800200 */
.L_x_133:
        /* <DEDUP_REMOVED lines=19> */
.L_x_138:
[----:B------:R-:W-:Y:S05]  /*85e0*/  BSYNC B0 ;  /* 0x0000000000007941 */ /* 0x000fea0003800000 */
.L_x_137:
[----:B------:R-:W-:Y:S11]  /*85f0*/  ISETP.NE.AND P0, PT, R82, RZ, PT ;  /* 0x000000ff5200720c */ /* 0x000ff60003f05270 */
[----:B------:R-:W-:Y:S02]  /*8600*/  @!UPT UIADD3 URZ, UPT, UPT, URZ, URZ, URZ ;  /* 0x000000fffffff290 */ /* 0x000fe4000fffe0ff */
[----:B------:R2:W4:Y:S01]  /*8610*/  @P0 LDS R34, [R4] ;  /* 0x0000000004220984 */ /* 0x0005220000000800 */
[C---:B-1----:R-:W-:Y:S01]  /*8620*/  @P0 IMAD R3, R80.reuse, 0x2000, R69 ;  /* 0x0000200050030824 */ /* 0x042fe200078e0245 */
[----:B------:R-:W-:Y:S02]  /*8630*/  @P0 LEA R80, R80, R74, 0xd ;  /* 0x0000004a50500211 */ /* 0x000fe400078e68ff */
        /* <DEDUP_REMOVED lines=15> */
.L_x_136:
[----:B------:R-:W-:Y:S05]  /*8730*/  BSYNC B1 ;  /* 0x0000000000017941 */ /* 0x000fea0003800000 */
.L_x_135:
        /* <DEDUP_REMOVED lines=21> */
.L_x_140:
[----:B------:R-:W-:Y:S01]  /*8890*/  ISETP.NE.AND P0, PT, R72, RZ, PT ;  /* 0x000000ff4800720c */ /* 0x000fe20003f05270 */
[----:B------:R-:W-:Y:S05]  /*88a0*/  WARPSYNC.ALL ;  /* 0x0000000000007948 */ /* 0x000fea0003800000 */
[----:B------:R-:W-:Y:S01]  /*88b0*/  R2UR UR4, R33 ;  /* 0x00000000210472ca */ /* 0x000fe200000e0000 */
[----:B------:R-:W-:Y:S01]  /*88c0*/  BSSY.RECONVERGENT B0, `(.L_x_141) ;  /* 0x0000056000007945 */ /* 0x000fe20003800200 */
[----:B------:R-:W-:Y:S04]  /*88d0*/  IADD3 R0, PT, PT, R79, 0x150, RZ ;  /* 0x000001504f007810 */ /* 0x000fe80007ffe0ff */
[----:B------:R-:W-:Y:S07]  /*88e0*/  LOP3.LUT R0, R0, 0xfefffff8, RZ, 0xc0, !PT ;  /* 0xfefffff800007812 */ /* 0x000fee00078ec0ff */
[----:B-1----:R-:W1:Y:S01]  /*88f0*/  LDTM.x16 R4, tmem[UR4+0x30] ;  /* 0x00003004000479ee */ /* 0x002e620008240000 */
[----:B------:R-:W-:Y:S01]  /*8900*/  NOP ;  /* 0x0000000000007918 */ /* 0x000fe20000000000 */
[----:B-1----:R1:W-:Y:S01]  /*8910*/  SYNCS.ARRIVE.TRANS64.RED.A1T0 RZ, [R0+URZ], RZ ;  /* 0x000000ff00ff79a7 */ /* 0x0023e200081004ff */
[C---:B------:R-:W-:Y:S01]  /*8920*/  FMUL R4, R32.reuse, R4 ;  /* 0x0000000420047220 */ /* 0x040fe20000400000 */
        /* <DEDUP_REMOVED lines=79> */
.L_x_142:
[----:B------:R-:W-:Y:S05]  /*8e20*/  BSYNC.RECONVERGENT B0 ;  /* 0x0000000000007941 */ /* 0x000fea0003800200 */
.L_x_141:
[----:B------:R-:W-:Y:S01]  /*8e30*/  BAR.SYNC.DEFER_BLOCKING 0x1, 0x80 ;  /* 0x0042000000007b1d */ /* 0x000fe20000010000 */
[----:B------:R-:W-:Y:S01]  /*8e40*/  UISETP.NE.AND UP0, UPT, UR49, -0x4, UPT ;  /* 0xfffffffc3100788c */ /* 0x000fe2000bf05270 */
[----:B-1----:R-:W-:Y:S08]  /*8e50*/  IADD3 R0, PT, PT, R30, 0x1, RZ ;  /* 0x000000011e007810 */ /* 0x002ff00007ffe0ff */
[----:B------:R-:W-:Y:S05]  /*8e60*/  BRA.U !UP0, `(.L_x_143) ;  /* 0x0000000108287547 */ /* 0x000fea000b800000 */
[----:B------:R-:W-:Y:S01]  /*8e70*/  ISETP.NE.AND P0, PT, R77, RZ, PT ;  /* 0x000000ff4d00720c */ /* 0x000fe20003f05270 */
[----:B------:R-:W-:Y:S01]  /*8e80*/  IMAD.U32 R4, RZ, RZ, UR51 ;  /* 0x00000033ff047e24 */ /* 0x000fe2000f8e00ff */
[----:B------:R-:W-:Y:S01]  /*8e90*/  UIADD3 UR51, UPT, UPT, UR51, 0x1, URZ ;  /* 0x0000000133337890 */ /* 0x000fe2000fffe0ff */
[----:B------:R-:W-:Y:S03]  /*8ea0*/  IMAD.U32 R3, RZ, RZ, UR37 ;  /* 0x00000025ff037e24 */ /* 0x000fe6000f8e00ff */
[----:B------:R-:W-:Y:S04]  /*8eb0*/  UISETP.NE.AND UP0, UPT, UR51, 0x4, UPT ;  /* 0x000000043300788c */ /* 0x000fe8000bf05270 */
[----:B------:R-:W-:Y:S03]  /*8ec0*/  USEL UR51, UR51, URZ, UP0 ;  /* 0x000000ff33337287 */ /* 0x000fe60008000000 */
[----:B------:R-:W-:Y:S05]  /*8ed0*/  @P0 LEA R4, R4, UR48, 0x3 ;  /* 0x0000003004040c11 */ /* 0x000fea000f8e18ff */
[----:B------:R-:W-:Y:S05]  /*8ee0*/  @P0 VIADD R4, R4, 0xf0 ;  /* 0x000000f004040836 */ /* 0x000fea0000000000 */
[----:B------:R-:W-:Y:S04]  /*8ef0*/  @P0 PRMT R3, R3, 0x654, R4 ;  /* 0x0000065403030816 */ /* 0x000fe80000000004 */
[----:B------:R1:W-:Y:S03]  /*8f00*/  @P0 SYNCS.ARRIVE.TRANS64.RED.A1T0 RZ, [R3+URZ], RZ ;  /* 0x000000ff03ff09a7 */ /* 0x0003e600081004ff */
.L_x_143:
[----:B------:R-:W-:Y:S01]  /*8f10*/  ISETP.NE.AND P2, PT, R73, RZ, PT ;  /* 0x000000ff4900720c */ /* 0x000fe20003f45270 */
[----:B------:R-:W-:Y:S01]  /*8f20*/  UIADD3 UR49, UPT, UPT, UR49, 0x4, URZ ;  /* 0x0000000431317890 */ /* 0x000fe2000fffe0ff */
[----:B------:R-:W-:Y:S01]  /*8f30*/  ISETP.NE.AND P0, PT, R76, 0x2, PT ;  /* 0x000000024c00780c */ /* 0x000fe20003f05270 */
[----:B------:R-:W-:Y:S01]  /*8f40*/  IMAD.IADD R20, R27, 0x1, R51 ;  /* 0x000000011b147824 */ /* 0x000fe200078e0233 */
[----:B------:R-:W-:Y:S01]  /*8f50*/  ISETP.NE.AND P1, PT, R0, 0x2, PT ;  /* 0x000000020000780c */ /* 0x000fe20003f25270 */
[----:B------:R-:W-:Y:S01]  /*8f60*/  IMAD.IADD R21, R29, 0x1, R58 ;  /* 0x000000011d157824 */ /* 0x000fe200078e023a */
[----:B-1----:R-:W-:Y:S02]  /*8f70*/  SEL R3, RZ, 0x1, P0 ;  /* 0x00000001ff037807 */ /* 0x002fe40000000000 */
[----:B------:R-:W-:Y:S02]  /*8f80*/  SEL R4, RZ, 0x1, P1 ;  /* 0x00000001ff047807 */ /* 0x000fe40000800000 */
[----:B------:R-:W-:Y:S02]  /*8f90*/  LOP3.LUT R66, R66, R3, RZ, 0x3c, !PT ;  /* 0x0000000342427212 */ /* 0x000fe400078e3cff */
[----:B------:R-:W-:Y:S02]  /*8fa0*/  LOP3.LUT R67, R67, R4, RZ, 0x3c, !PT ;  /* 0x0000000443437212 */ /* 0x000fe400078e3cff */
[----:B------:R-:W-:Y:S02]  /*8fb0*/  @P2 R2UR UR36, R65 ;  /* 0x00000000412422ca */ /* 0x000fe400000e0000 */
[----:B------:R-:W-:Y:S02]  /*8fc0*/  SEL R76, R76, RZ, P0 ;  /* 0x000000ff4c4c7207 */ /* 0x000fe40000000000 */
[----:B------:R-:W-:Y:S01]  /*8fd0*/  SEL R30, R0, RZ, P1 ;  /* 0x000000ff001e7207 */ /* 0x000fe20000800000 */
[----:B------:R-:W-:Y:S10]  /*8fe0*/  @P2 BRA `(.L_x_144) ;  /* 0xffffffc800d82947 */ /* 0x000ff4000383ffff */
[----:B------:R-:W-:-:S09]  /*8ff0*/  UISETP.NE.AND UP0, UPT, UR50, URZ, UPT ;  /* 0x000000ff3200728c */ /* 0x000fd2000bf05270 */
[----:B------:R-:W-:Y:S05]  /*9000*/  BRA.U !UP0, `(.L_x_145) ;  /* 0x0000000108487547 */ /* 0x000fea000b800000 */
[----:B------:R-:W1:Y:S02]  /*9010*/  LDCU.64 UR4, c[0x0][0xa90] ;  /* 0x00015200ff0477ac */ /* 0x000e640008000a00 */
[----:B-1----:R-:W-:-:S04]  /*9020*/  UISETP.NE.U32.AND UP0, UPT, UR4, URZ, UPT ;  /* 0x000000ff0400728c */ /* 0x002fc8000bf05070 */
[----:B------:R-:W-:-:S09]  /*9030*/  UISETP.NE.AND.EX UP0, UPT, UR5, URZ, UPT, UP0 ;  /* 0x000000ff0500728c */ /* 0x000fd2000bf05300 */
[----:B------:R-:W-:Y:S05]  /*9040*/  BRA.U UP0, `(.L_x_146) ;  /* 0x00000001000c7547 */ /* 0x000fea000b800000 */
[----:B------:R-:W-:-:S13]  /*9050*/  FSETP.NEU.AND P0, PT, R35, RZ, PT ;  /* 0x000000ff2300720b */ /* 0x000fda0003f0d000 */
[----:B------:R-:W-:Y:S05]  /*9060*/  @!P0 EXIT ;  /* 0x000000000000894d */ /* 0x000fea0003800000 */
[----:B------:R-:W-:Y:S05]  /*9070*/  BRA `(.L_x_145) ;  /* 0x00000000002c7947 */ /* 0x000fea0003800000 */
.L_x_146:
[----:B------:R-:W-:Y:S01]  /*9080*/  ISETP.NE.AND P0, PT, R75, RZ, PT ;  /* 0x000000ff4b00720c */ /* 0x000fe20003f05270 */
[----:B------:R-:W-:-:S12]  /*9090*/  BSSY.RECONVERGENT B0, `(.L_x_145) ;  /* 0x0000009000007945 */ /* 0x000fd80003800200 */
[----:B------:R-:W-:Y:S05]  /*90a0*/  @P0 BRA `(.L_x_147) ;  /* 0x0000000000140947 */ /* 0x000fea0003800000 */
[----:B------:R-:W1:Y:S02]  /*90b0*/  LDCU.64 UR4, c[0x0][0xa88] ;  /* 0x00015100ff0477ac */ /* 0x000e640008000a00 */
[----:B-1----:R-:W-:-:S04]  /*90c0*/  ISETP.NE.U32.AND P0, PT, RZ, UR4, PT ;  /* 0x00000004ff007c0c */ /* 0x002fc8000bf05070 */
[----:B------:R-:W-:-:S13]  /*90d0*/  ISETP.NE.AND.EX P0, PT, RZ, UR5, PT, P0 ;  /* 0x00000005ff007c0c */ /* 0x000fda000bf05300 */
[----:B------:R-:W-:Y:S05]  /*90e0*/  @!P0 EXIT ;  /* 0x000000000000894d */ /* 0x000fea0003800000 */
[----:B------:R-:W-:Y:S05]  /*90f0*/  BRA `(.L_x_148) ;  /* 0x0000000000087947 */ /* 0x000fea0003800000 */
.L_x_147:
[----:B------:R-:W-:-:S13]  /*9100*/  FSETP.NEU.AND P0, PT, R35, RZ, PT ;  /* 0x000000ff2300720b */ /* 0x000fda0003f0d000 */
[----:B------:R-:W-:Y:S05]  /*9110*/  @!P0 EXIT ;  /* 0x000000000000894d */ /* 0x000fea0003800000 */
.L_x_148:
[----:B------:R-:W-:Y:S05]  /*9120*/  BSYNC.RECONVERGENT B0 ;  /* 0x0000000000007941 */ /* 0x000fea0003800200 */
.L_x_145:
[----:B------:R-:W-:Y:S01]  /*9130*/  ULEA UR4, UR51, UR48, 0x3 ;  /* 0x0000003033047291 */ /* 0x000fe2000f8e18ff */
[----:B------:R-:W-:-:S04]  /*9140*/  DEPBAR.LE SB0, 0x0 ;  /* 0x000080000000791a */ /* 0x000fc80000000000 */
[----:B------:R-:W-:-:S04]  /*9150*/  UIADD3 UR4, UPT, UPT, UR4, 0xf0, URZ ;  /* 0x000000f004047890 */ /* 0x000fc8000fffe0ff */
[----:B------:R-:W-:-:S09]  /*9160*/  UPRMT UR4, UR37, 0x654, UR4 ;  /* 0x0000065425047896 */ /* 0x000fd20008000004 */
[----:B------:R-:W-:Y:S01]  /*9170*/  SYNCS.ARRIVE.TRANS64.RED.A1T0 RZ, [UR4], RZ ;  /* 0x000000ffffff79a7 */ /* 0x000fe20008100404 */
[----:B------:R-:W-:Y:S05]  /*9180*/  EXIT ;  /* 0x000000000000794d */ /* 0x000fea0003800000 */
.L_x_25:
[----:B--2---:R2:W1:Y:S02]  /*9190*/  SYNCS.PHASECHK.TRANS64.TRYWAIT P0, [R5+URZ+0x170], R4 ;  /* 0x00017004050075a7 */ /* 0x00446400080011ff */
[----:B-1----:R-:W-:Y:S05]  /*91a0*/  @!P0 NANOSLEEP.SYNCS 0x989680 ;  /* 0x009896800000895d */ /* 0x002fea0003900000 */
[----:B------:R-:W1:Y:S02]  /*91b0*/  @!P0 SYNCS.PHASECHK.TRANS64 P0, [R5+URZ+0x170], R4 ;  /* 0x00017004050085a7 */ /* 0x000e6400080010ff */
[----:B-1----:R-:W-:Y:S05]  /*91c0*/  @!P0 BRA `(.L_x_25) ;  /* 0xfffffffc00f08947 */ /* 0x002fea000383ffff */
[----:B------:R-:W-:Y:S05]  /*91d0*/  BRA `(.L_x_149) ;  /* 0xffffff8400ac7947 */ /* 0x000fea000383ffff */
.L_x_28:
[----:B------:R-:W-:-:S07]  /*91e0*/  MOV R4, UR9 ;  /* 0x0000000900047c02 */ /* 0x000fce0008000f00 */
.L_x_150:
[----:B-1----:R1:W2:Y:S02]  /*91f0*/  SYNCS.PHASECHK.TRANS64.TRYWAIT P0, [R4+URZ+0x68], R5 ;  /* 0x00006805040075a7 */ /* 0x0022a400080011ff */
[----:B--2---:R-:W-:Y:S05]  /*9200*/  @!P0 NANOSLEEP.SYNCS 0x989680 ;  /* 0x009896800000895d */ /* 0x004fea0003900000 */
[----:B------:R-:W2:Y:S02]  /*9210*/  @!P0 SYNCS.PHASECHK.TRANS64 P0, [R4+URZ+0x68], R5 ;  /* 0x00006805040085a7 */ /* 0x000ea400080010ff */
[----:B--2---:R-:W-:Y:S05]  /*9220*/  @!P0 BRA `(.L_x_150) ;  /* 0xfffffffc00f08947 */ /* 0x004fea000383ffff */
[----:B------:R-:W-:Y:S05]  /*9230*/  BRA `(.L_x_27) ;  /* 0xffffff8800207947 */ /* 0x000fea000383ffff */
.L_x_31:
[----:B-1----:R1:W2:Y:S02]  /*9240*/  SYNCS.PHASECHK.TRANS64.TRYWAIT P0, [R8+URZ+0x120], R5 ;  /* 0x00012005080075a7 */ /* 0x0022a400080011ff */
[----:B--2---:R-:W-:Y:S05]  /*9250*/  @!P0 NANOSLEEP.SYNCS 0x989680 ;  /* 0x009896800000895d */ /* 0x004fea0003900000 */
[----:B------:R-:W2:Y:S02]  /*9260*/  @!P0 SYNCS.PHASECHK.TRANS64 P0, [R8+URZ+0x120], R5 ;  /* 0x00012005080085a7 */ /* 0x000ea400080010ff */
[----:B--2---:R-:W-:Y:S05]  /*9270*/  @!P0 BRA `(.L_x_31) ;  /* 0xfffffffc00f08947 */ /* 0x004fea000383ffff */
[----:B------:R-:W-:Y:S05]  /*9280*/  BRA `(.L_x_151) ;  /* 0xffffff8800c87947 */ /* 0x000fea000383ffff */
.L_x_35:
[----:B----4-:R-:W-:-:S07]  /*9290*/  MOV R0, UR4 ;  /* 0x0000000400007c02 */ /* 0x010fce0008000f00 */
.L_x_152:
[----:B-1----:R1:W2:Y:S02]  /*92a0*/  SYNCS.PHASECHK.TRANS64.TRYWAIT P0, [R0+URZ], R3 ;  /* 0x00000003000075a7 */ /* 0x0022a400080011ff */
[----:B--2---:R-:W-:Y:S05]  /*92b0*/  @!P0 NANOSLEEP.SYNCS 0x989680 ;  /* 0x009896800000895d */ /* 0x004fea0003900000 */
[----:B------:R-:W2:Y:S02]  /*92c0*/  @!P0 SYNCS.PHASECHK.TRANS64 P0, [R0+URZ], R3 ;  /* 0x00000003000085a7 */ /* 0x000ea400080010ff */
[----:B--2---:R-:W-:Y:S05]  /*92d0*/  @!P0 BRA `(.L_x_152) ;  /* 0xfffffffc00f08947 */ /* 0x004fea000383ffff */
[----:B------:R-:W-:Y:S05]  /*92e0*/  BRA `(.L_x_153) ;  /* 0xffffff9000387947 */ /* 0x000fea000383ffff */
.L_x_36:
[----:B----4-:R-:W-:-:S07]  /*92f0*/  MOV R0, UR4 ;  /* 0x0000000400007c02 */ /* 0x010fce0008000f00 */
.L_x_154:
[----:B-1----:R1:W2:Y:S02]  /*9300*/  SYNCS.PHASECHK.TRANS64.TRYWAIT P0, [R0+URZ], R3 ;  /* 0x00000003000075a7 */ /* 0x0022a400080011ff */
[----:B--2---:R-:W-:Y:S05]  /*9310*/  @!P0 NANOSLEEP.SYNCS 0x989680 ;  /* 0x009896800000895d */ /* 0x004fea0003900000 */
[----:B------:R-:W2:Y:S02]  /*9320*/  @!P0 SYNCS.PHASECHK.TRANS64 P0, [R0+URZ], R3 ;  /* 0x00000003000085a7 */ /* 0x000ea400080010ff */
[----:B--2---:R-:W-:Y:S05]  /*9330*/  @!P0 BRA `(.L_x_154) ;  /* 0xfffffffc00f08947 */ /* 0x004fea000383ffff */
[----:B------:R-:W-:Y:S05]  /*9340*/  BRA `(.L_x_155) ;  /* 0xffffff9000447947 */ /* 0x000fea000383ffff */
.L_x_37:
[----:B----4-:R-:W-:-:S07]  /*9350*/  MOV R0, UR4 ;  /* 0x0000000400007c02 */ /* 0x010fce0008000f00 */
.L_x_156:
[----:B-1----:R1:W2:Y:S02]  /*9360*/  SYNCS.PHASECHK.TRANS64.TRYWAIT P0, [R0+URZ], R3 ;  /* 0x00000003000075a7 */ /* 0x0022a400080011ff */
[----:B--2---:R-:W-:Y:S05]  /*9370*/  @!P0 NANOSLEEP.SYNCS 0x989680 ;  /* 0x009896800000895d */ /* 0x004fea0003900000 */
[----:B------:R-:W2:Y:S02]  /*9380*/  @!P0 SYNCS.PHASECHK.TRANS64 P0, [R0+URZ], R3 ;  /* 0x00000003000085a7 */ /* 0x000ea400080010ff */
[----:B--2---:R-:W-:Y:S05]  /*9390*/  @!P0 BRA `(.L_x_156) ;  /* 0xfffffffc00f08947 */ /* 0x004fea000383ffff */
[----:B------:R-:W-:Y:S05]  /*93a0*/  BRA `(.L_x_157) ;  /* 0xffffff9000507947 */ /* 0x000fea000383ffff */
.L_x_38:
[----:B----4-:R-:W-:-:S07]  /*93b0*/  MOV R0, UR4 ;  /* 0x0000000400007c02 */ /* 0x010fce0008000f00 */
.L_x_158:
[----:B-1----:R1:W2:Y:S02]  /*93c0*/  SYNCS.PHASECHK.TRANS64.TRYWAIT P0, [R0+URZ], R3 ;  /* 0x00000003000075a7 */ /* 0x0022a400080011ff */
[----:B--2---:R-:W-:Y:S05]  /*93d0*/  @!P0 NANOSLEEP.SYNCS 0x989680 ;  /* 0x009896800000895d */ /* 0x004fea0003900000 */
[----:B------:R-:W2:Y:S02]  /*93e0*/  @!P0 SYNCS.PHASECHK.TRANS64 P0, [R0+URZ], R3 ;  /* 0x00000003000085a7 */ /* 0x000ea400080010ff */
[----:B--2---:R-:W-:Y:S05]  /*93f0*/  @!P0 BRA `(.L_x_158) ;  /* 0xfffffffc00f08947 */ /* 0x004fea000383ffff */
[----:B------:R-:W-:Y:S05]  /*9400*/  BRA `(.L_x_159) ;  /* 0xffffff90005c7947 */ /* 0x000fea000383ffff */
.L_x_39:
[----:B----4-:R-:W-:-:S07]  /*9410*/  MOV R0, UR4 ;  /* 0x0000000400007c02 */ /* 0x010fce0008000f00 */
.L_x_160:
[----:B-1----:R1:W2:Y:S02]  /*9420*/  SYNCS.PHASECHK.TRANS64.TRYWAIT P0, [R0+URZ], R3 ;  /* 0x00000003000075a7 */ /* 0x0022a400080011ff */
[----:B--2---:R-:W-:Y:S05]  /*9430*/  @!P0 NANOSLEEP.SYNCS 0x989680 ;  /* 0x009896800000895d */ /* 0x004fea0003900000 */
[----:B------:R-:W2:Y:S02]  /*9440*/  @!P0 SYNCS.PHASECHK.TRANS64 P0, [R0+URZ], R3 ;  /* 0x00000003000085a7 */ /* 0x000ea400080010ff */
[----:B--2---:R-:W-:Y:S05]  /*9450*/  @!P0 BRA `(.L_x_160) ;  /* 0xfffffffc00f08947 */ /* 0x004fea000383ffff */
[----:B------:R-:W-:Y:S05]  /*9460*/  BRA `(.L_x_161) ;  /* 0xffffff9000687947 */ /* 0x000fea000383ffff */
.L_x_40:
[----:B----4-:R-:W-:-:S07]  /*9470*/  MOV R0, UR4 ;  /* 0x0000000400007c02 */ /* 0x010fce0008000f00 */
.L_x_162:
[----:B-1----:R1:W2:Y:S02]  /*9480*/  SYNCS.PHASECHK.TRANS64.TRYWAIT P0, [R0+URZ], R3 ;  /* 0x00000003000075a7 */ /* 0x0022a400080011ff */
[----:B--2---:R-:W-:Y:S05]  /*9490*/  @!P0 NANOSLEEP.SYNCS 0x989680 ;  /* 0x009896800000895d */ /* 0x004fea0003900000 */
[----:B------:R-:W2:Y:S02]  /*94a0*/  @!P0 SYNCS.PHASECHK.TRANS64 P0, [R0+URZ], R3 ;  /* 0x00000003000085a7 */ /* 0x000ea400080010ff */
[----:B--2---:R-:W-:Y:S05]  /*94b0*/  @!P0 BRA `(.L_x_162) ;  /* 0xfffffffc00f08947 */ /* 0x004fea000383ffff */
[----:B------:R-:W-:Y:S05]  /*94c0*/  BRA `(.L_x_163) ;  /* 0xffffff9000747947 */ /* 0x000fea000383ffff */
.L_x_41:
[----:B----4-:R-:W-:-:S07]  /*94d0*/  MOV R0, UR4 ;  /* 0x0000000400007c02 */ /* 0x010fce0008000f00 */
.L_x_164:
[----:B-1----:R1:W2:Y:S02]  /*94e0*/  SYNCS.PHASECHK.TRANS64.TRYWAIT P0, [R0+URZ], R3 ;  /* 0x00000003000075a7 */ /* 0x0022a400080011ff */
[----:B--2---:R-:W-:Y:S05]  /*94f0*/  @!P0 NANOSLEEP.SYNCS 0x989680 ;  /* 0x009896800000895d */ /* 0x004fea0003900000 */
[----:B------:R-:W2:Y:S02]  /*9500*/  @!P0 SYNCS.PHASECHK.TRANS64 P0, [R0+URZ], R3 ;  /* 0x00000003000085a7 */ /* 0x000ea400080010ff */
[----:B--2---:R-:W-:Y:S05]  /*9510*/  @!P0 BRA `(.L_x_164) ;  /* 0xfffffffc00f08947 */ /* 0x004fea000383ffff */
[----:B------:R-:W-:Y:S05]  /*9520*/  BRA `(.L_x_165) ;  /* 0xffffff9000807947 */ /* 0x000fea000383ffff */
.L_x_42:
[----:B----4-:R-:W-:-:S07]  /*9530*/  MOV R0, UR4 ;  /* 0x0000000400007c02 */ /* 0x010fce0008000f00 */
.L_x_166:
[----:B-1----:R1:W2:Y:S02]  /*9540*/  SYNCS.PHASECHK.TRANS64.TRYWAIT P0, [R0+URZ], R3 ;  /* 0x00000003000075a7 */ /* 0x0022a400080011ff */
[----:B--2---:R-:W-:Y:S05]  /*9550*/  @!P0 NANOSLEEP.SYNCS 0x989680 ;  /* 0x009896800000895d */ /* 0x004fea0003900000 */
[----:B------:R-:W2:Y:S02]  /*9560*/  @!P0 SYNCS.PHASECHK.TRANS64 P0, [R0+URZ], R3 ;  /* 0x00000003000085a7 */ /* 0x000ea400080010ff */
[----:B--2---:R-:W-:Y:S05]  /*9570*/  @!P0 BRA `(.L_x_166) ;  /* 0xfffffffc00f08947 */ /* 0x004fea000383ffff */
[----:B------:R-:W-:Y:S05]  /*9580*/  BRA `(.L_x_167) ;  /* 0xffffff90008c7947 */ /* 0x000fea000383ffff */
.L_x_43:
[----:B----4-:R-:W-:-:S07]  /*9590*/  MOV R0, UR4 ;  /* 0x0000000400007c02 */ /* 0x010fce0008000f00 */
.L_x_168:
[----:B-1----:R1:W2:Y:S02]  /*95a0*/  SYNCS.PHASECHK.TRANS64.TRYWAIT P0, [R0+URZ], R3 ;  /* 0x00000003000075a7 */ /* 0x0022a400080011ff */
[----:B--2---:R-:W-:Y:S05]  /*95b0*/  @!P0 NANOSLEEP.SYNCS 0x989680 ;  /* 0x009896800000895d */ /* 0x004fea0003900000 */
[----:B------:R-:W2:Y:S02]  /*95c0*/  @!P0 SYNCS.PHASECHK.TRANS64 P0, [R0+URZ], R3 ;  /* 0x00000003000085a7 */ /* 0x000ea400080010ff */
[----:B--2---:R-:W-:Y:S05]  /*95d0*/  @!P0 BRA `(.L_x_168) ;  /* 0xfffffffc00f08947 */ /* 0x004fea000383ffff */
[----:B------:R-:W-:Y:S05]  /*95e0*/  BRA `(.L_x_169) ;  /* 0xffffff9000987947 */ /* 0x000fea000383ffff */
.L_x_44:
[----:B----4-:R-:W-:-:S07]  /*95f0*/  MOV R0, UR4 ;  /* 0x0000000400007c02 */ /* 0x010fce0008000f00 */
.L_x_170:
[----:B-1----:R1:W2:Y:S02]  /*9600*/  SYNCS.PHASECHK.TRANS64.TRYWAIT P0, [R0+URZ], R3 ;  /* 0x00000003000075a7 */ /* 0x0022a400080011ff */
[----:B--2---:R-:W-:Y:S05]  /*9610*/  @!P0 NANOSLEEP.SYNCS 0x989680 ;  /* 0x009896800000895d */ /* 0x004fea0003900000 */
[----:B------:R-:W2:Y:S02]  /*9620*/  @!P0 SYNCS.PHASECHK.TRANS64 P0, [R0+URZ], R3 ;  /* 0x00000003000085a7 */ /* 0x000ea400080010ff */
[----:B--2---:R-:W-:Y:S05]  /*9630*/  @!P0 BRA `(.L_x_170) ;  /* 0xfffffffc00f08947 */ /* 0x004fea000383ffff */
[----:B------:R-:W-:Y:S05]  /*9640*/  BRA `(.L_x_171) ;  /* 0xffffff9000a47947 */ /* 0x000fea000383ffff */
.L_x_45:
[----:B----4-:R-:W-:-:S07]  /*9650*/  MOV R0, UR4 ;  /* 0x0000000400007c02 */ /* 0x010fce0008000f00 */
.L_x_172:
[----:B-1----:R1:W2:Y:S02]  /*9660*/  SYNCS.PHASECHK.TRANS64.TRYWAIT P0, [R0+URZ], R3 ;  /* 0x00000003000075a7 */ /* 0x0022a400080011ff */
[----:B--2---:R-:W-:Y:S05]  /*9670*/  @!P0 NANOSLEEP.SYNCS 0x989680 ;  /* 0x009896800000895d */ /* 0x004fea0003900000 */
[----:B------:R-:W2:Y:S02]  /*9680*/  @!P0 SYNCS.PHASECHK.TRANS64 P0, [R0+URZ], R3 ;  /* 0x00000003000085a7 */ /* 0x000ea400080010ff */
[----:B--2---:R-:W-:Y:S05]  /*9690*/  @!P0 BRA `(.L_x_172) ;  /* 0xfffffffc00f08947 */ /* 0x004fea000383ffff */
[----:B------:R-:W-:Y:S05]  /*96a0*/  BRA `(.L_x_173) ;  /* 0xffffff9000b07947 */ /* 0x000fea000383ffff */
.L_x_46:
[----:B----4-:R-:W-:-:S07]  /*96b0*/  MOV R0, UR4 ;  /* 0x0000000400007c02 */ /* 0x010fce0008000f00 */
.L_x_174:
[----:B-1----:R1:W2:Y:S02]  /*96c0*/  SYNCS.PHASECHK.TRANS64.TRYWAIT P0, [R0+URZ], R3 ;  /* 0x00000003000075a7 */ /* 0x0022a400080011ff */
[----:B--2---:R-:W-:Y:S05]  /*96d0*/  @!P0 NANOSLEEP.SYNCS 0x989680 ;  /* 0x009896800000895d */ /* 0x004fea0003900000 */
[----:B------:R-:W2:Y:S02]  /*96e0*/  @!P0 SYNCS.PHASECHK.TRANS64 P0, [R0+URZ], R3 ;  /* 0x00000003000085a7 */ /* 0x000ea400080010ff */
[----:B--2---:R-:W-:Y:S05]  /*96f0*/  @!P0 BRA `(.L_x_174) ;  /* 0xfffffffc00f08947 */ /* 0x004fea000383ffff */
[----:B------:R-:W-:Y:S05]  /*9700*/  BRA `(.L_x_175) ;  /* 0xffffff9000bc7947 */ /* 0x000fea000383ffff */
.L_x_49:
[----:B-1----:R1:W2:Y:S02]  /*9710*/  SYNCS.PHASECHK.TRANS64.TRYWAIT P0, [R0+URZ+0x160], R5 ;  /* 0x00016005000075a7 */ /* 0x0022a400080011ff */
[----:B--2---:R-:W-:Y:S05]  /*9720*/  @!P0 NANOSLEEP.SYNCS 0x989680 ;  /* 0x009896800000895d */ /* 0x004fea0003900000 */
[----:B------:R-:W2:Y:S02]  /*9730*/  @!P0 SYNCS.PHASECHK.TRANS64 P0, [R0+URZ+0x160], R5 ;  /* 0x00016005000085a7 */ /* 0x000ea400080010ff */
[----:B--2---:R-:W-:Y:S05]  /*9740*/  @!P0 BRA `(.L_x_49) ;  /* 0xfffffffc00f08947 */ /* 0x004fea000383ffff */
[----:B------:R-:W-:Y:S05]  /*9750*/  BRA `(.L_x_176) ;  /* 0xffffff9400187947 */ /* 0x000fea000383ffff */
.L_x_50:
[----:B------:R-:W-:-:S07]  /*9760*/  MOV R0, UR5 ;  /* 0x0000000500007c02 */ /* 0x000fce0008000f00 */
.L_x_177:
[----:B-1----:R1:W2:Y:S02]  /*9770*/  SYNCS.PHASECHK.TRANS64.TRYWAIT P0, [R0+URZ+0x130], R7 ;  /* 0x00013007000075a7 */ /* 0x0022a400080011ff */
[----:B--2---:R-:W-:Y:S05]  /*9780*/  @!P0 NANOSLEEP.SYNCS 0x989680 ;  /* 0x009896800000895d */ /* 0x004fea0003900000 */
[----:B------:R-:W2:Y:S02]  /*9790*/  @!P0 SYNCS.PHASECHK.TRANS64 P0, [R0+URZ+0x130], R7 ;  /* 0x00013007000085a7 */ /* 0x000ea400080010ff */
[----:B--2---:R-:W-:Y:S05]  /*97a0*/  @!P0 BRA `(.L_x_177) ;  /* 0xfffffffc00f08947 */ /* 0x004fea000383ffff */
[----:B------:R-:W-:Y:S05]  /*97b0*/  BRA `(.L_x_178) ;  /* 0xffffff9400287947 */ /* 0x000fea000383ffff */
.L_x_51:
[----:B-1----:R1:W2:Y:S02]  /*97c0*/  SYNCS.PHASECHK.TRANS64.TRYWAIT P1, [R0+URZ+0x120], R5 ;  /* 0x00012005000075a7 */ /* 0x0022a400080211ff */
[----:B--2---:R-:W-:Y:S05]  /*97d0*/  @!P1 NANOSLEEP.SYNCS 0x989680 ;  /* 0x009896800000995d */ /* 0x004fea0003900000 */
[----:B------:R-:W2:Y:S02]  /*97e0*/  @!P1 SYNCS.PHASECHK.TRANS64 P1, [R0+URZ+0x120], R5 ;  /* 0x00012005000095a7 */ /* 0x000ea400080210ff */
[----:B--2---:R-:W-:Y:S05]  /*97f0*/  @!P1 BRA `(.L_x_51) ;  /* 0xfffffffc00f09947 */ /* 0x004fea000383ffff */
[----:B------:R-:W-:Y:S05]  /*9800*/  BRA `(.L_x_179) ;  /* 0xffffff9400587947 */ /* 0x000fea000383ffff */
.L_x_54:
[----:B------:R-:W-:-:S07]  /*9810*/  MOV R0, UR5 ;  /* 0x0000000500007c02 */ /* 0x000fce0008000f00 */
.L_x_180:
[----:B-1----:R1:W2:Y:S02]  /*9820*/  SYNCS.PHASECHK.TRANS64.TRYWAIT P0, [R0+URZ+0x130], R3 ;  /* 0x00013003000075a7 */ /* 0x0022a400080011ff */
[----:B--2---:R-:W-:Y:S05]  /*9830*/  @!P0 NANOSLEEP.SYNCS 0x989680 ;  /* 0x009896800000895d */ /* 0x004fea0003900000 */
[----:B------:R-:W2:Y:S02]  /*9840*/  @!P0 SYNCS.PHASECHK.TRANS64 P0, [R0+URZ+0x130], R3 ;  /* 0x00013003000085a7 */ /* 0x000ea400080010ff */
[----:B--2---:R-:W-:Y:S05]  /*9850*/  @!P0 BRA `(.L_x_180) ;  /* 0xfffffffc00f08947 */ /* 0x004fea000383ffff */
[----:B------:R-:W-:Y:S05]  /*9860*/  BRA `(.L_x_53) ;  /* 0xffffff9400ac7947 */ /* 0x000fea000383ffff */
.L_x_63:
[----:B-1----:R-:W-:-:S04]  /*9870*/  MOV R4, UR6 ;  /* 0x0000000600047c02 */ /* 0x002fc80008000f00 */
[----:B------:R1:W2:Y:S03]  /*9880*/  SYNCS.PHASECHK.TRANS64.TRYWAIT P0, [R4+URZ+0x8], R5 ;  /* 0x00000805040075a7 */ /* 0x0002a600080011ff */
[----:B--2---:R-:W-:Y:S05]  /*9890*/  @!P0 NANOSLEEP.SYNCS 0x989680 ;  /* 0x009896800000895d */ /* 0x004fea0003900000 */
[----:B------:R-:W2:Y:S02]  /*98a0*/  @!P0 SYNCS.PHASECHK.TRANS64 P0, [R4+URZ+0x8], R5 ;  /* 0x00000805040085a7 */ /* 0x000ea400080010ff */
[----:B--2---:R-:W-:Y:S05]  /*98b0*/  @!P0 BRA `(.L_x_63) ;  /* 0xfffffffc00ec8947 */ /* 0x004fea000383ffff */
[----:B------:R-:W-:Y:S05]  /*98c0*/  BRA `(.L_x_62) ;  /* 0xffffff9800607947 */ /* 0x000fea000383ffff */
.L_x_65:
[----:B------:R-:W-:Y:S01]  /*98d0*/  BSSY B0, `(.L_x_181) ;  /* 0x0000006000007945 */ /* 0x000fe20003800000 */
[----:B------:R-:W-:-:S07]  /*98e0*/  MOV R15, 0xffffffff ;  /* 0xffffffff000f7802 */ /* 0x000fce0000000f00 */
[----:B-1---5:R-:W-:Y:S05]  /*98f0*/  WARPSYNC.COLLECTIVE R15, `(.L_x_182) ;  /* 0x000000000f0c7348 */ /* 0x022fea0003c00000 */
[----:B------:R-:W-:Y:S02]  /*9900*/  ELECT P6, UR79, PT ;  /* 0x00000000004f782f */ /* 0x000fe400038c0000 */
[----:B------:R-:W-:Y:S01]  /*9910*/  MOV R14, UR79 ;  /* 0x0000004f000e7c02 */ /* 0x000fe20008000f00 */
[----:B-1---5:R-:W-:Y:S10]  /*9920*/  ENDCOLLECTIVE ;  /* 0x000000000000791b */ /* 0x022ff40003800000 */
.L_x_182:
[----:B------:R-:W-:Y:S05]  /*9930*/  BSYNC B0 ;  /* 0x0000000000007941 */ /* 0x000fea0003800000 */
.L_x_181:
[----:B------:R-:W-:Y:S05]  /*9940*/  BRA `(.L_x_183) ;  /* 0xffffff9800907947 */ /* 0x000fea000383ffff */
.L_x_67:
[----:B-1----:R-:W-:-:S04]  /*9950*/  MOV R2, UR6 ;  /* 0x0000000600027c02 */ /* 0x002fc80008000f00 */
[----:B------:R1:W2:Y:S03]  /*9960*/  SYNCS.PHASECHK.TRANS64.TRYWAIT P0, [R2+URZ+0x8], R3 ;  /* 0x00000803020075a7 */ /* 0x0002a600080011ff */
[----:B--2---:R-:W-:Y:S05]  /*9970*/  @!P0 NANOSLEEP.SYNCS 0x989680 ;  /* 0x009896800000895d */ /* 0x004fea0003900000 */
[----:B------:R-:W2:Y:S02]  /*9980*/  @!P0 SYNCS.PHASECHK.TRANS64 P0, [R2+URZ+0x8], R3 ;  /* 0x00000803020085a7 */ /* 0x000ea400080010ff */
[----:B--2---:R-:W-:Y:S05]  /*9990*/  @!P0 BRA `(.L_x_67) ;  /* 0xfffffffc00ec8947 */ /* 0x004fea000383ffff */
[----:B------:R-:W-:Y:S05]  /*99a0*/  BRA `(.L_x_66) ;  /* 0xffffff9800947947 */ /* 0x000fea000383ffff */
.L_x_68:
[----:B-1----:R1:W2:Y:S02]  /*99b0*/  SYNCS.PHASECHK.TRANS64.TRYWAIT P0, [R0+URZ+0x120], R5 ;  /* 0x00012005000075a7 */ /* 0x0022a400080011ff */
[----:B--2---:R-:W-:Y:S05]  /*99c0*/  @!P0 NANOSLEEP.SYNCS 0x989680 ;  /* 0x009896800000895d */ /* 0x004fea0003900000 */
[----:B------:R-:W2:Y:S02]  /*99d0*/  @!P0 SYNCS.PHASECHK.TRANS64 P0, [R0+URZ+0x120], R5 ;  /* 0x00012005000085a7 */ /* 0x000ea400080010ff */
[----:B--2---:R-:W-:Y:S05]  /*99e0*/  @!P0 BRA `(.L_x_68) ;  /* 0xfffffffc00f08947 */ /* 0x004fea000383ffff */
[----:B------:R-:W-:Y:S05]  /*99f0*/  BRA `(.L_x_184) ;  /* 0xffffff9c00747947 */ /* 0x000fea000383ffff */
.L_x_70:
[----:B------:R-:W-:-:S07]  /*9a00*/  MOV R0, UR9 ;  /* 0x0000000900007c02 */ /* 0x000fce0008000f00 */
.L_x_185:
[----:B-1----:R1:W2:Y:S02]  /*9a10*/  SYNCS.PHASECHK.TRANS64.TRYWAIT P0, [R0+URZ+0x150], R5 ;  /* 0x00015005000075a7 */ /* 0x0022a400080011ff */
[----:B--2---:R-:W-:Y:S05]  /*9a20*/  @!P0 NANOSLEEP.SYNCS 0x989680 ;  /* 0x009896800000895d */ /* 0x004fea0003900000 */
[----:B------:R-:W2:Y:S02]  /*9a30*/  @!P0 SYNCS.PHASECHK.TRANS64 P0, [R0+URZ+0x150], R5 ;  /* 0x00015005000085a7 */ /* 0x000ea400080010ff */
[----:B--2---:R-:W-:Y:S05]  /*9a40*/  @!P0 BRA `(.L_x_185) ;  /* 0xfffffffc00f08947 */ /* 0x004fea000383ffff */
[----:B------:R-:W-:Y:S05]  /*9a50*/  BRA `(.L_x_186) ;  /* 0xffffff9c00c07947 */ /* 0x000fea000383ffff */
.L_x_73:
[----:B------:R-:W-:Y:S07]  /*9a60*/  MOV R0, UR8 ;  /* 0x0000000800007c02 */ /* 0x000fee0008000f00 */
.L_x_187:
[----:B-1----:R1:W2:Y:S02]  /*9a70*/  SYNCS.PHASECHK.TRANS64.TRYWAIT P0, [R0+URZ], R5 ;  /* 0x00000005000075a7 */ /* 0x0022a400080011ff */
[----:B--2---:R-:W-:Y:S05]  /*9a80*/  @!P0 NANOSLEEP.SYNCS 0x989680 ;  /* 0x009896800000895d */ /* 0x004fea0003900000 */
[----:B------:R-:W2:Y:S02]  /*9a90*/  @!P0 SYNCS.PHASECHK.TRANS64 P0, [R0+URZ], R5 ;  /* 0x00000005000085a7 */ /* 0x000ea400080010ff */
[----:B--2---:R-:W-:Y:S05]  /*9aa0*/  @!P0 BRA `(.L_x_187) ;  /* 0xfffffffc00f08947 */ /* 0x004fea000383ffff */
[----:B------:R-:W-:Y:S05]  /*9ab0*/  BRA `(.L_x_72) ;  /* 0xffffff9c00e47947 */ /* 0x000fea000383ffff */
.L_x_78:
[----:B-1----:R-:W-:-:S07]  /*9ac0*/  MOV R0, UR4 ;  /* 0x0000000400007c02 */ /* 0x002fce0008000f00 */
.L_x_188:
[----:B-1----:R1:W3:Y:S02]  /*9ad0*/  SYNCS.PHASECHK.TRANS64.TRYWAIT P0, [R0+URZ], R3 ;  /* 0x00000003000075a7 */ /* 0x0022e400080011ff */
[----:B---3--:R-:W-:Y:S05]  /*9ae0*/  @!P0 NANOSLEEP.SYNCS 0x989680 ;  /* 0x009896800000895d */ /* 0x008fea0003900000 */
[----:B------:R-:W3:Y:S02]  /*9af0*/  @!P0 SYNCS.PHASECHK.TRANS64 P0, [R0+URZ], R3 ;  /* 0x00000003000085a7 */ /* 0x000ee400080010ff */
[----:B---3--:R-:W-:Y:S05]  /*9b00*/  @!P0 BRA `(.L_x_188) ;  /* 0xfffffffc00f08947 */ /* 0x008fea000383ffff */
[----:B------:R-:W-:Y:S05]  /*9b10*/  BRA `(.L_x_189) ;  /* 0xffffffa400047947 */ /* 0x000fea000383ffff */
.L_x_81:
[----:B------:R-:W-:-:S07]  /*9b20*/  MOV R0, UR6 ;  /* 0x0000000600007c02 */ /* 0x000fce0008000f00 */
.L_x_190:
[----:B-1----:R1:W3:Y:S02]  /*9b30*/  SYNCS.PHASECHK.TRANS64.TRYWAIT P1, [R0+URZ+0x180], R3 ;  /* 0x00018003000075a7 */ /* 0x0022e400080211ff */
[----:B---3--:R-:W-:Y:S05]  /*9b40*/  @!P1 NANOSLEEP.SYNCS 0x989680 ;  /* 0x009896800000995d */ /* 0x008fea0003900000 */
[----:B------:R-:W3:Y:S02]  /*9b50*/  @!P1 SYNCS.PHASECHK.TRANS64 P1, [R0+URZ+0x180], R3 ;  /* 0x00018003000095a7 */ /* 0x000ee400080210ff */
[----:B---3--:R-:W-:Y:S05]  /*9b60*/  @!P1 BRA `(.L_x_190) ;  /* 0xfffffffc00f09947 */ /* 0x008fea000383ffff */
[----:B------:R-:W-:Y:S05]  /*9b70*/  BRA `(.L_x_191) ;  /* 0xffffffa400507947 */ /* 0x000fea000383ffff */
.L_x_86:
[----:B----4-:R4:W1:Y:S02]  /*9b80*/  SYNCS.PHASECHK.TRANS64.TRYWAIT P0, [R0+URZ+0x120], R3 ;  /* 0x00012003000075a7 */ /* 0x01086400080011ff */
[----:B-1----:R-:W-:Y:S05]  /*9b90*/  @!P0 NANOSLEEP.SYNCS 0x989680 ;  /* 0x009896800000895d */ /* 0x002fea0003900000 */
[----:B------:R-:W1:Y:S02]  /*9ba0*/  @!P0 SYNCS.PHASECHK.TRANS64 P0, [R0+URZ+0x120], R3 ;  /* 0x00012003000085a7 */ /* 0x000e6400080010ff */
[----:B-1----:R-:W-:Y:S05]  /*9bb0*/  @!P0 BRA `(.L_x_86) ;  /* 0xfffffffc00f08947 */ /* 0x002fea000383ffff */
[----:B------:R-:W-:Y:S05]  /*9bc0*/  BRA `(.L_x_192) ;  /* 0xffffffa8006c7947 */ /* 0x000fea000383ffff */
.L_x_89:
[----:B------:R-:W-:Y:S07]  /*9bd0*/  MOV R0, UR6 ;  /* 0x0000000600007c02 */ /* 0x000fee0008000f00 */
.L_x_193:
[----:B----4-:R4:W1:Y:S02]  /*9be0*/  SYNCS.PHASECHK.TRANS64.TRYWAIT P0, [R0+URZ+0x118], R3 ;  /* 0x00011803000075a7 */ /* 0x01086400080011ff */
[----:B-1----:R-:W-:Y:S05]  /*9bf0*/  @!P0 NANOSLEEP.SYNCS 0x989680 ;  /* 0x009896800000895d */ /* 0x002fea0003900000 */
[----:B------:R-:W1:Y:S02]  /*9c00*/  @!P0 SYNCS.PHASECHK.TRANS64 P0, [R0+URZ+0x118], R3 ;  /* 0x00011803000085a7 */ /* 0x000e6400080010ff */
[----:B-1----:R-:W-:Y:S05]  /*9c10*/  @!P0 BRA `(.L_x_193) ;  /* 0xfffffffc00f08947 */ /* 0x002fea000383ffff */
[----:B------:R-:W-:Y:S05]  /*9c20*/  BRA `(.L_x_88) ;  /* 0xffffffac004c7947 */ /* 0x000fea000383ffff */
.L_x_92:
[----:B------:R-:W-:Y:S07]  /*9c30*/  MOV R0, UR6 ;  /* 0x0000000600007c02 */ /* 0x000fee0008000f00 */
.L_x_194:
[----:B--2---:R2:W4:Y:S02]  /*9c40*/  SYNCS.PHASECHK.TRANS64.TRYWAIT P0, [R0+URZ+0xf0], R11 ;  /* 0x0000f00b000075a7 */ /* 0x00452400080011ff */
[----:B----4-:R-:W-:Y:S05]  /*9c50*/  @!P0 NANOSLEEP.SYNCS 0x989680 ;  /* 0x009896800000895d */ /* 0x010fea0003900000 */
[----:B------:R-:W4:Y:S02]  /*9c60*/  @!P0 SYNCS.PHASECHK.TRANS64 P0, [R0+URZ+0xf0], R11 ;  /* 0x0000f00b000085a7 */ /* 0x000f2400080010ff */
[----:B----4-:R-:W-:Y:S05]  /*9c70*/  @!P0 BRA `(.L_x_194) ;  /* 0xfffffffc00f08947 */ /* 0x010fea000383ffff */
[----:B------:R-:W-:Y:S05]  /*9c80*/  BRA `(.L_x_195) ;  /* 0xffffffac00c47947 */ /* 0x000fea000383ffff */
.L_x_93:
[----:B------:R-:W-:Y:S07]  /*9c90*/  MOV R0, UR6 ;  /* 0x0000000600007c02 */ /* 0x000fee0008000f00 */
.L_x_196:
[----:B--2---:R2:W4:Y:S02]  /*9ca0*/  SYNCS.PHASECHK.TRANS64.TRYWAIT P0, [R0+URZ+0xf8], R11 ;  /* 0x0000f80b000075a7 */ /* 0x00452400080011ff */
[----:B----4-:R-:W-:Y:S05]  /*9cb0*/  @!P0 NANOSLEEP.SYNCS 0x989680 ;  /* 0x009896800000895d */ /* 0x010fea0003900000 */
[----:B------:R-:W4:Y:S02]  /*9cc0*/  @!P0 SYNCS.PHASECHK.TRANS64 P0, [R0+URZ+0xf8], R11 ;  /* 0x0000f80b000085a7 */ /* 0x000f2400080010ff */
[----:B----4-:R-:W-:Y:S05]  /*9cd0*/  @!P0 BRA `(.L_x_196) ;  /* 0xfffffffc00f08947 */ /* 0x010fea000383ffff */
[----:B------:R-:W-:Y:S05]  /*9ce0*/  BRA `(.L_x_197) ;  /* 0xffffffb000547947 */ /* 0x000fea000383ffff */
.L_x_94:
[----:B------:R-:W-:Y:S07]  /*9cf0*/  MOV R0, UR6 ;  /* 0x0000000600007c02 */ /* 0x000fee0008000f00 */
.L_x_198:
[----:B--2---:R2:W4:Y:S02]  /*9d00*/  SYNCS.PHASECHK.TRANS64.TRYWAIT P0, [R0+URZ+0x100], R11 ;  /* 0x0001000b000075a7 */ /* 0x00452400080011ff */
[----:B----4-:R-:W-:Y:S05]  /*9d10*/  @!P0 NANOSLEEP.SYNCS 0x989680 ;  /* 0x009896800000895d */ /* 0x010fea0003900000 */
[----:B------:R-:W4:Y:S02]  /*9d20*/  @!P0 SYNCS.PHASECHK.TRANS64 P0, [R0+URZ+0x100], R11 ;  /* 0x0001000b000085a7 */ /* 0x000f2400080010ff */
[----:B----4-:R-:W-:Y:S05]  /*9d30*/  @!P0 BRA `(.L_x_198) ;  /* 0xfffffffc00f08947 */ /* 0x010fea000383ffff */
[----:B------:R-:W-:Y:S05]  /*9d40*/  BRA `(.L_x_199) ;  /* 0xffffffb000ec7947 */ /* 0x000fea000383ffff */
.L_x_95:
[----:B------:R-:W-:Y:S07]  /*9d50*/  MOV R0, UR6 ;  /* 0x0000000600007c02 */ /* 0x000fee0008000f00 */
.L_x_200:
[----:B-1----:R1:W2:Y:S02]  /*9d60*/  SYNCS.PHASECHK.TRANS64.TRYWAIT P0, [R0+URZ+0x108], R11 ;  /* 0x0001080b000075a7 */ /* 0x0022a400080011ff */
[----:B--2---:R-:W-:Y:S05]  /*9d70*/  @!P0 NANOSLEEP.SYNCS 0x989680 ;  /* 0x009896800000895d */ /* 0x004fea0003900000 */
[----:B------:R-:W2:Y:S02]  /*9d80*/  @!P0 SYNCS.PHASECHK.TRANS64 P0, [R0+URZ+0x108], R11 ;  /* 0x0001080b000085a7 */ /* 0x000ea400080010ff */
[----:B--2---:R-:W-:Y:S05]  /*9d90*/  @!P0 BRA `(.L_x_200) ;  /* 0xfffffffc00f08947 */ /* 0x004fea000383ffff */
[----:B------:R-:W-:Y:S05]  /*9da0*/  BRA `(.L_x_201) ;  /* 0xffffffb400c47947 */ /* 0x000fea000383ffff */
.L_x_97:
[----:B------:R-:W-:-:S07]  /*9db0*/  MOV R0, UR6 ;  /* 0x0000000600007c02 */ /* 0x000fce0008000f00 */
.L_x_202:
[----:B-1----:R1:W2:Y:S02]  /*9dc0*/  SYNCS.PHASECHK.TRANS64.TRYWAIT P0, [R0+URZ+0xf0], R3 ;  /* 0x0000f003000075a7 */ /* 0x0022a400080011ff */
[----:B--2---:R-:W-:Y:S05]  /*9dd0*/  @!P0 NANOSLEEP.SYNCS 0x989680 ;  /* 0x009896800000895d */ /* 0x004fea0003900000 */
[----:B------:R-:W2:Y:S02]  /*9de0*/  @!P0 SYNCS.PHASECHK.TRANS64 P0, [R0+URZ+0xf0], R3 ;  /* 0x0000f003000085a7 */ /* 0x000ea400080010ff */
[----:B--2---:R-:W-:Y:S05]  /*9df0*/  @!P0 BRA `(.L_x_202) ;  /* 0xfffffffc00f08947 */ /* 0x004fea000383ffff */
[----:B------:R-:W-:Y:S05]  /*9e00*/  BRA `(.L_x_203) ;  /* 0xffffffb800847947 */ /* 0x000fea000383ffff */
.L_x_98:
[----:B-1----:R-:W-:-:S07]  /*9e10*/  MOV R0, UR6 ;  /* 0x0000000600007c02 */ /* 0x002fce0008000f00 */
.L_x_204:
[----:B-1----:R1:W2:Y:S02]  /*9e20*/  SYNCS.PHASECHK.TRANS64.TRYWAIT P0, [R0+URZ+0xf8], R3 ;  /* 0x0000f803000075a7 */ /* 0x0022a400080011ff */
[----:B--2---:R-:W-:Y:S05]  /*9e30*/  @!P0 NANOSLEEP.SYNCS 0x989680 ;  /* 0x009896800000895d */ /* 0x004fea0003900000 */
[----:B------:R-:W2:Y:S02]  /*9e40*/  @!P0 SYNCS.PHASECHK.TRANS64 P0, [R0+URZ+0xf8], R3 ;  /* 0x0000f803000085a7 */ /* 0x000ea400080010ff */
[----:B--2---:R-:W-:Y:S05]  /*9e50*/  @!P0 BRA `(.L_x_204) ;  /* 0xfffffffc00f08947 */ /* 0x004fea000383ffff */
[----:B------:R-:W-:Y:S05]  /*9e60*/  BRA `(.L_x_205) ;  /* 0xffffffb800747947 */ /* 0x000fea000383ffff */
.L_x_99:
[----:B-1----:R-:W-:-:S07]  /*9e70*/  MOV R0, UR6 ;  /* 0x0000000600007c02 */ /* 0x002fce0008000f00 */
.L_x_206:
[----:B-1----:R1:W2:Y:S02]  /*9e80*/  SYNCS.PHASECHK.TRANS64.TRYWAIT P0, [R0+URZ+0x100], R3 ;  /* 0x00010003000075a7 */ /* 0x0022a400080011ff */
[----:B--2---:R-:W-:Y:S05]  /*9e90*/  @!P0 NANOSLEEP.SYNCS 0x989680 ;  /* 0x009896800000895d */ /* 0x004fea0003900000 */
[----:B------:R-:W2:Y:S02]  /*9ea0*/  @!P0 SYNCS.PHASECHK.TRANS64 P0, [R0+URZ+0x100], R3 ;  /* 0x00010003000085a7 */ /* 0x000ea400080010ff */
[----:B--2---:R-:W-:Y:S05]  /*9eb0*/  @!P0 BRA `(.L_x_206) ;  /* 0xfffffffc00f08947 */ /* 0x004fea000383ffff */
[----:B------:R-:W-:Y:S05]  /*9ec0*/  BRA `(.L_x_207) ;  /* 0xffffffb800647947 */ /* 0x000fea000383ffff */
.L_x_101:
[----:B--2---:R2:W4:Y:S02]  /*9ed0*/  SYNCS.PHASECHK.TRANS64.TRYWAIT P0, [R0+URZ+0x120], R3 ;  /* 0x00012003000075a7 */ /* 0x00452400080011ff */
[----:B----4-:R-:W-:Y:S05]  /*9ee0*/  @!P0 NANOSLEEP.SYNCS 0x989680 ;  /* 0x009896800000895d */ /* 0x010fea0003900000 */
[----:B------:R-:W4:Y:S02]  /*9ef0*/  @!P0 SYNCS.PHASECHK.TRANS64 P0, [R0+URZ+0x120], R3 ;  /* 0x00012003000085a7 */ /* 0x000f2400080010ff */
[----:B----4-:R-:W-:Y:S05]  /*9f00*/  @!P0 BRA `(.L_x_101) ;  /* 0xfffffffc00f08947 */ /* 0x010fea000383ffff */
[----:B------:R-:W-:Y:S05]  /*9f10*/  BRA `(.L_x_208) ;  /* 0xffffffbc00207947 */ /* 0x000fea000383ffff */
.L_x_112:
[----:B-1----:R-:W-:Y:S04]  /*9f20*/  MOV R3, UR48 ;  /* 0x0000003000037c02 */ /* 0x002fe80008000f00 */
[----:B------:R1:W3:Y:S03]  /*9f30*/  SYNCS.PHASECHK.TRANS64.TRYWAIT P1, [R3+URZ+0xd0], R4 ;  /* 0x0000d004030075a7 */ /* 0x0002e600080211ff */
[----:B---3--:R-:W-:Y:S05]  /*9f40*/  @!P1 NANOSLEEP.SYNCS 0x989680 ;  /* 0x009896800000995d */ /* 0x008fea0003900000 */
[----:B------:R-:W3:Y:S02]  /*9f50*/  @!P1 SYNCS.PHASECHK.TRANS64 P1, [R3+URZ+0xd0], R4 ;  /* 0x0000d004030095a7 */ /* 0x000ee400080210ff */
[----:B---3--:R-:W-:Y:S05]  /*9f60*/  @!P1 BRA `(.L_x_112) ;  /* 0xfffffffc00ec9947 */ /* 0x008fea000383ffff */
[----:B------:R-:W-:Y:S05]  /*9f70*/  BRA `(.L_x_111) ;  /* 0xffffffc800347947 */ /* 0x000fea000383ffff */
.L_x_114:
[----:B-1----:R1:W4:Y:S02]  /*9f80*/  SYNCS.PHASECHK.TRANS64.TRYWAIT P0, [R79+URZ+0x140], R0 ;  /* 0x000140004f0075a7 */ /* 0x00232400080011ff */
[----:B----4-:R-:W-:Y:S05]  /*9f90*/  @!P0 NANOSLEEP.SYNCS 0x989680 ;  /* 0x009896800000895d */ /* 0x010fea0003900000 */
[----:B------:R-:W4:Y:S02]  /*9fa0*/  @!P0 SYNCS.PHASECHK.TRANS64 P0, [R79+URZ+0x140], R0 ;  /* 0x000140004f0085a7 */ /* 0x000f2400080010ff */
[----:B----4-:R-:W-:Y:S05]  /*9fb0*/  @!P0 BRA `(.L_x_114) ;  /* 0xfffffffc00f08947 */ /* 0x010fea000383ffff */
[----:B------:R-:W-:Y:S05]  /*9fc0*/  BRA `(.L_x_113) ;  /* 0xffffffc8008c7947 */ /* 0x000fea000383ffff */
.L_x_123:
[----:B-1----:R1:W2:Y:S02]  /*9fd0*/  SYNCS.PHASECHK.TRANS64.TRYWAIT P0, [R3+URZ+0xd0], R0 ;  /* 0x0000d000030075a7 */ /* 0x0022a400080011ff */
[----:B--2---:R-:W-:Y:S05]  /*9fe0*/  @!P0 NANOSLEEP.SYNCS 0x989680 ;  /* 0x009896800000895d */ /* 0x004fea0003900000 */
[----:B------:R-:W2:Y:S02]  /*9ff0*/  @!P0 SYNCS.PHASECHK.TRANS64 P0, [R3+URZ+0xd0], R0 ;  /* 0x0000d000030085a7 */ /* 0x000ea400080010ff */
[----:B--2---:R-:W-:Y:S05]  /*a000*/  @!P0 BRA `(.L_x_123) ;  /* 0xfffffffc00f08947 */ /* 0x004fea000383ffff */
[----:B------:R-:W-:Y:S05]  /*a010*/  BRA `(.L_x_122) ;  /* 0xffffffd000887947 */ /* 0x000fea000383ffff */
.L_x_131:
[----:B-1----:R1:W2:Y:S02]  /*a020*/  SYNCS.PHASECHK.TRANS64.TRYWAIT P0, [R3+URZ+0xd0], R6 ;  /* 0x0000d006030075a7 */ /* 0x0022a400080011ff */
[----:B--2---:R-:W-:Y:S05]  /*a030*/  @!P0 NANOSLEEP.SYNCS 0x989680 ;  /* 0x009896800000895d */ /* 0x004fea0003900000 */
[----:B------:R-:W2:Y:S02]  /*a040*/  @!P0 SYNCS.PHASECHK.TRANS64 P0, [R3+URZ+0xd0], R6 ;  /* 0x0000d006030085a7 */ /* 0x000ea400080010ff */
[----:B--2---:R-:W-:Y:S05]  /*a050*/  @!P0 BRA `(.L_x_131) ;  /* 0xfffffffc00f08947 */ /* 0x004fea000383ffff */
[----:B------:R-:W-:Y:S05]  /*a060*/  BRA `(.L_x_130) ;  /* 0xffffffd800e87947 */ /* 0x000fea000383ffff */
.L_x_139:
[----:B-1----:R1:W2:Y:S02]  /*a070*/  SYNCS.PHASECHK.TRANS64.TRYWAIT P0, [R20+URZ+0xd0], R3 ;  /* 0x0000d003140075a7 */ /* 0x0022a400080011ff */
[----:B--2---:R-:W-:Y:S05]  /*a080*/  @!P0 NANOSLEEP.SYNCS 0x989680 ;  /* 0x009896800000895d */ /* 0x004fea0003900000 */
[----:B------:R-:W2:Y:S02]  /*a090*/  @!P0 SYNCS.PHASECHK.TRANS64 P0, [R20+URZ+0xd0], R3 ;  /* 0x0000d003140085a7 */ /* 0x000ea400080010ff */
[----:B--2---:R-:W-:Y:S05]  /*a0a0*/  @!P0 BRA `(.L_x_139) ;  /* 0xfffffffc00f08947 */ /* 0x004fea000383ffff */
[----:B------:R-:W-:Y:S05]  /*a0b0*/  BRA `(.L_x_138) ;  /* 0xffffffe400487947 */ /* 0x000fea000383ffff */
        .weak           $__internal_0_$__cuda_sm10x_tcgen05_guardrail_trap_col_being_dealloced_not_returned_by_alloc
        .type           $__internal_0_$__cuda_sm10x_tcgen05_guardrail_trap_col_being_dealloced_not_returned_by_alloc,@function
        .size           $__internal_0_$__cuda_sm10x_tcgen05_guardrail_trap_col_being_dealloced_not_returned_by_alloc,($__internal_1_$__cuda_sm10x_tcgen05_guardrail_trap_phase_invalid_during_alloc - $__internal_0_$__cuda_sm10x_tcgen05_guardrail_trap_col_being_dealloced_not_returned_by_alloc)
$__internal_0_$__cuda_sm10x_tcgen05_guardrail_trap_col_being_dealloced_not_returned_by_alloc:
[----:B------:R-:W-:Y:S05]  /*a0c0*/  BPT.TRAP 0x1 ;  /* 0x000000040000795c */ /* 0x000fea0000300000 */
[----:B------:R-:W-:-:S04]  /*a0d0*/  HFMA2 R3, -RZ, RZ, 0, 0 ;  /* 0x00000000ff037431 */ /* 0x000fc800000001ff */
[----:B------:R-:W-:Y:S05]  /*a0e0*/  RET.REL.NODEC R2 `(_ZN7cutlass13device_kernelINS_4gemm6kernel13GemmUniversalIN4cute5tupleIJiiiiEEENS1_10collective13CollectiveMmaINS1_41MainloopSm100TmaUmmaWarpSpecializedSparseILi13ELi2ELi2ENS5_IJNS4_1CILi2EEENSA_ILi1EEESC_EEEEENS5_IJNSA_ILi256EEENSA_ILi64EEESG_EEENS_6half_tENS5_IJNS4_6LayoutINS5_IJiNS5_IJSB_iEEEiEEENS5_IJlNS5_IJSC_SB_EEElEEEEENSJ_INS5_IJNS5_IJNS5_IJNSA_ILi8EEESB_SP_EEEiEEENS5_IJNS5_IJNSA_ILi16EEESB_NSA_ILi4EEEEEEiEEEiEEENS5_IJNS5_IJNS5_IJNSA_ILi128EEESS_NSA_ILi2048EEEEEENSA_ILi16384EEEEEENS5_IJNS5_IJSC_NSA_ILi1024EEENSA_ILi32EEEEEElEEElEEEEEEEESI_NS5_IJlSC_lEEENS4_8TiledMMAINS4_8MMA_AtomIJNS4_33SM100_MMA_F16BF16_2x1SM_SS_SPARSEISI_SI_fLi256ELi64ELNS4_4UMMA5MajorE0ELS1E_0ELNS1D_7ScaleInE0ELS1F_0EEEEEENSJ_INS5_IJSC_SC_SC_EEENS5_IJNSA_ILi0EEES1J_S1J_EEEEENS5_IJNS4_10UnderscoreES1M_S1M_EEEEENS4_18SM100_TMA_2SM_LOADENS4_14ComposedLayoutINS4_7SwizzleILi2ELi4ELi3EEENS4_25smem_sparse_ptr_flag_bitsILi2ELi16EEENSJ_INS5_IJNS5_IJSC_SP_EEENS5_IJSB_S13_EEEEEENS5_IJNS5_IJS1J_SG_EEESM_EEEEEEEvNS4_8identityES1P_NS1Q_INS1R_ILi3ELi4ELi3EEENS4_18smem_ptr_flag_bitsILi16EEENSJ_INS5_IJSP_SG_EEENS5_IJSG_SC_EEEEEEEvS22_EENS_8epilogue10collective18CollectiveEpilogueINS2B_23Sm100TmaWarpSpecializedILi4ELi2ELi16ELb1ELb0EEEJNS5_IJSX_SG_SG_EEENS5_IJNSJ_ISX_SC_EENSJ_ISS_SC_EEEEEfNS5_IJSC_llEEEfS2K_NS2B_6fusion15FusionCallbacksIS2F_NS2L_17LinearCombinationIffffLNS_15FloatRoundStyleE2EEES2G_S2J_JEEENS4_5SM1004TMEM4LOAD26SM100_TMEM_LOAD_32dp32b16xENS4_13SM90_TMA_LOADENS1Q_INS1R_ILi2ELi5ELi2EEENS24_ILi32EEENSJ_INS5_IJS13_ST_EEENS5_IJSC_S13_EEEEEEENS4_39AutoVectorizingCopyWithAssumedAlignmentILi128EEENS4_14SM90_TMA_STOREES31_S33_S33_EEEvvEEEEvNT_6ParamsE) ;  /* 0xffffff5c02c47950 */ /* 0x000fea0003c3ffff */
        .weak           $__internal_1_$__cuda_sm10x_tcgen05_guardrail_trap_phase_invalid_during_alloc
        .type           $__internal_1_$__cuda_sm10x_tcgen05_guardrail_trap_phase_invalid_during_alloc,@function
        .size           $__internal_1_$__cuda_sm10x_tcgen05_guardrail_trap_phase_invalid_during_alloc,($__internal_2_$__cuda_sm10x_tcgen05_guardrail_trap_unallocated_columns_being_dealloced - $__internal_1_$__cuda_sm10x_tcgen05_guardrail_trap_phase_invalid_during_alloc)
$__internal_1_$__cuda_sm10x_tcgen05_guardrail_trap_phase_invalid_during_alloc:
[----:B------:R-:W-:Y:S05]  /*a0f0*/  BPT.TRAP 0x1 ;  /* 0x000000040000795c */ /* 0x000fea0000300000 */
[----:B------:R-:W-:-:S04]  /*a100*/  MOV R3, 0x0 ;  /* 0x0000000000037802 */ /* 0x000fc80000000f00 */
[----:B------:R-:W-:Y:S05]  /*a110*/  RET.REL.NODEC R2 `(_ZN7cutlass13device_kernelINS_4gemm6kernel13GemmUniversalIN4cute5tupleIJiiiiEEENS1_10collective13CollectiveMmaINS1_41MainloopSm100TmaUmmaWarpSpecializedSparseILi13ELi2ELi2ENS5_IJNS4_1CILi2EEENSA_ILi1EEESC_EEEEENS5_IJNSA_ILi256EEENSA_ILi64EEESG_EEENS_6half_tENS5_IJNS4_6LayoutINS5_IJiNS5_IJSB_iEEEiEEENS5_IJlNS5_IJSC_SB_EEElEEEEENSJ_INS5_IJNS5_IJNS5_IJNSA_ILi8EEESB_SP_EEEiEEENS5_IJNS5_IJNSA_ILi16EEESB_NSA_ILi4EEEEEEiEEEiEEENS5_IJNS5_IJNS5_IJNSA_ILi128EEESS_NSA_ILi2048EEEEEENSA_ILi16384EEEEEENS5_IJNS5_IJSC_NSA_ILi1024EEENSA_ILi32EEEEEElEEElEEEEEEEESI_NS5_IJlSC_lEEENS4_8TiledMMAINS4_8MMA_AtomIJNS4_33SM100_MMA_F16BF16_2x1SM_SS_SPARSEISI_SI_fLi256ELi64ELNS4_4UMMA5MajorE0ELS1E_0ELNS1D_7ScaleInE0ELS1F_0EEEEEENSJ_INS5_IJSC_SC_SC_EEENS5_IJNSA_ILi0EEES1J_S1J_EEEEENS5_IJNS4_10UnderscoreES1M_S1M_EEEEENS4_18SM100_TMA_2SM_LOADENS4_14ComposedLayoutINS4_7SwizzleILi2ELi4ELi3EEENS4_25smem_sparse_ptr_flag_bitsILi2ELi16EEENSJ_INS5_IJNS5_IJSC_SP_EEENS5_IJSB_S13_EEEEEENS5_IJNS5_IJS1J_SG_EEESM_EEEEEEEvNS4_8identityES1P_NS1Q_INS1R_ILi3ELi4ELi3EEENS4_18smem_ptr_flag_bitsILi16EEENSJ_INS5_IJSP_SG_EEENS5_IJSG_SC_EEEEEEEvS22_EENS_8epilogue10collective18CollectiveEpilogueINS2B_23Sm100TmaWarpSpecializedILi4ELi2ELi16ELb1ELb0EEEJNS5_IJSX_SG_SG_EEENS5_IJNSJ_ISX_SC_EENSJ_ISS_SC_EEEEEfNS5_IJSC_llEEEfS2K_NS2B_6fusion15FusionCallbacksIS2F_NS2L_17LinearCombinationIffffLNS_15FloatRoundStyleE2EEES2G_S2J_JEEENS4_5SM1004TMEM4LOAD26SM100_TMEM_LOAD_32dp32b16xENS4_13SM90_TMA_LOADENS1Q_INS1R_ILi2ELi5ELi2EEENS24_ILi32EEENSJ_INS5_IJS13_ST_EEENS5_IJSC_S13_EEEEEEENS4_39AutoVectorizingCopyWithAssumedAlignmentILi128EEENS4_14SM90_TMA_STOREES31_S33_S33_EEEvvEEEEvNT_6ParamsE) ;  /* 0xffffff5c02b87950 */ /* 0x000fea0003c3ffff */
        .weak           $__internal_2_$__cuda_sm10x_tcgen05_guardrail_trap_unallocated_columns_being_dealloced
        .type           $__internal_2_$__cuda_sm10x_tcgen05_guardrail_trap_unallocated_columns_being_dealloced,@function
        .size           $__internal_2_$__cuda_sm10x_tcgen05_guardrail_trap_unallocated_columns_being_dealloced,(.L_x_210 - $__internal_2_$__cuda_sm10x_tcgen05_guardrail_trap_unallocated_columns_being_dealloced)
$__internal_2_$__cuda_sm10x_tcgen05_guardrail_trap_unallocated_columns_being_dealloced:
[----:B------:R-:W-:Y:S05]  /*a120*/  BPT.TRAP 0x1 ;  /* 0x000000040000795c */ /* 0x000fea0000300000 */
[----:B------:R-:W-:-:S04]  /*a130*/  HFMA2 R3, -RZ, RZ, 0, 0 ;  /* 0x00000000ff037431 */ /* 0x000fc800000001ff */
[----:B------:R-:W-:Y:S05]  /*a140*/  RET.REL.NODEC R2 `(_ZN7cutlass13device_kernelINS_4gemm6kernel13GemmUniversalIN4cute5tupleIJiiiiEEENS1_10collective13CollectiveMmaINS1_41MainloopSm100TmaUmmaWarpSpecializedSparseILi13ELi2ELi2ENS5_IJNS4_1CILi2EEENSA_ILi1EEESC_EEEEENS5_IJNSA_ILi256EEENSA_ILi64EEESG_EEENS_6half_tENS5_IJNS4_6LayoutINS5_IJiNS5_IJSB_iEEEiEEENS5_IJlNS5_IJSC_SB_EEElEEEEENSJ_INS5_IJNS5_IJNS5_IJNSA_ILi8EEESB_SP_EEEiEEENS5_IJNS5_IJNSA_ILi16EEESB_NSA_ILi4EEEEEEiEEEiEEENS5_IJNS5_IJNS5_IJNSA_ILi128EEESS_NSA_ILi2048EEEEEENSA_ILi16384EEEEEENS5_IJNS5_IJSC_NSA_ILi1024EEENSA_ILi32EEEEEElEEElEEEEEEEESI_NS5_IJlSC_lEEENS4_8TiledMMAINS4_8MMA_AtomIJNS4_33SM100_MMA_F16BF16_2x1SM_SS_SPARSEISI_SI_fLi256ELi64ELNS4_4UMMA5MajorE0ELS1E_0ELNS1D_7ScaleInE0ELS1F_0EEEEEENSJ_INS5_IJSC_SC_SC_EEENS5_IJNSA_ILi0EEES1J_S1J_EEEEENS5_IJNS4_10UnderscoreES1M_S1M_EEEEENS4_18SM100_TMA_2SM_LOADENS4_14ComposedLayoutINS4_7SwizzleILi2ELi4ELi3EEENS4_25smem_sparse_ptr_flag_bitsILi2ELi16EEENSJ_INS5_IJNS5_IJSC_SP_EEENS5_IJSB_S13_EEEEEENS5_IJNS5_IJS1J_SG_EEESM_EEEEEEEvNS4_8identityES1P_NS1Q_INS1R_ILi3ELi4ELi3EEENS4_18smem_ptr_flag_bitsILi16EEENSJ_INS5_IJSP_SG_EEENS5_IJSG_SC_EEEEEEEvS22_EENS_8epilogue10collective18CollectiveEpilogueINS2B_23Sm100TmaWarpSpecializedILi4ELi2ELi16ELb1ELb0EEEJNS5_IJSX_SG_SG_EEENS5_IJNSJ_ISX_SC_EENSJ_ISS_SC_EEEEEfNS5_IJSC_llEEEfS2K_NS2B_6fusion15FusionCallbacksIS2F_NS2L_17LinearCombinationIffffLNS_15FloatRoundStyleE2EEES2G_S2J_JEEENS4_5SM1004TMEM4LOAD26SM100_TMEM_LOAD_32dp32b16xENS4_13SM90_TMA_LOADENS1Q_INS1R_ILi2ELi5ELi2EEENS24_ILi32EEENSJ_INS5_IJS13_ST_EEENS5_IJSC_S13_EEEEEEENS4_39AutoVectorizingCopyWithAssumedAlignmentILi128EEENS4_14SM90_TMA_STOREES31_S33_S33_EEEvvEEEEvNT_6ParamsE) ;  /* 0xffffff5c02ac7950 */ /* 0x000fea0003c3ffff */
.L_x_209:
[----:B------:R-:W-:-:S00]  /*a150*/  BRA `(.L_x_209) ;  /* 0xfffffffc00fc7947 */ /* 0x000fc0000383ffff */
[----:B------:R-:W-:-:S00]  /*a160*/  NOP ;  /* 0x0000000000007918 */ /* 0x000fc00000000000 */
        /* <DEDUP_REMOVED lines=9> */
.L_x_210:


//--------------------- .nv.global.init           --------------------------
	.section	.nv.global.init,"aw",@progbits
.nv.global.init:
	.type		$str$27,@object
	.size		$str$27,($str$28 - $str$27)
$str$27:
        /*0000*/ 	.byte	0x28, 0x61, 0x64, 0x64, 0x72, 0x65, 0x73, 0x73, 0x20, 0x26, 0x20, 0x6d, 0x61, 0x73, 0x6b, 0x29
        /*0010*/ 	.byte	0x20, 0x3d, 0x3d, 0x20, 0x30, 0x00
	.type		$str$28,@object
	.size		$str$28,($str$26 - $str$28)
$str$28:
        /*0016*/ 	.byte	0x2f, 0x74, 0x6d, 0x70, 0x2f, 0x63, 0x75, 0x74, 0x6c, 0x61, 0x73, 0x73, 0x5f, 0x73, 0x77, 0x65
        /*0026*/ 	.byte	0x65, 0x70, 0x5f, 0x73, 0x72, 0x63, 0x2f, 0x69, 0x6e, 0x63, 0x6c, 0x75, 0x64, 0x65, 0x2f, 0x63
        /*0036*/ 	.byte	0x75, 0x74, 0x65, 0x2f, 0x70, 0x6f, 0x69, 0x6e, 0x74, 0x65, 0x72, 0x5f, 0x66, 0x6c, 0x61, 0x67
        /*0046*/ 	.byte	0x67, 0x65, 0x64, 0x2e, 0x68, 0x70, 0x70, 0x00
	.type		$str$26,@object
	.size		$str$26,($str$25 - $str$26)
$str$26:
        /*004e*/ 	.byte	0x2f, 0x74, 0x6d, 0x70, 0x2f, 0x63, 0x75, 0x74, 0x6c, 0x61, 0x73, 0x73, 0x5f, 0x73, 0x77, 0x65
        /*005e*/ 	.byte	0x65, 0x70, 0x5f, 0x73, 0x72, 0x63, 0x2f, 0x69, 0x6e, 0x63, 0x6c, 0x75, 0x64, 0x65, 0x2f, 0x63
        /*006e*/ 	.byte	0x75, 0x74, 0x65, 0x2f, 0x61, 0x74, 0x6f, 0x6d, 0x2f, 0x63, 0x6f, 0x70, 0x79, 0x5f, 0x74, 0x72
        /*007e*/ 	.byte	0x61, 0x69, 0x74, 0x73, 0x5f, 0x73, 0x6d, 0x31, 0x30, 0x30, 0x2e, 0x68, 0x70, 0x70, 0x00
	.type		$str$25,@object
	.size		$str$25,(__unnamed_1 - $str$25)
$str$25:
        /*008d*/ 	.byte	0x28, 0x28, 0x75, 0x69, 0x6e, 0x74, 0x33, 0x32, 0x5f, 0x74, 0x28, 0x74, 0x68, 0x72, 0x65, 0x61
        /*009d*/ 	.byte	0x64, 0x49, 0x64, 0x78, 0x2e, 0x78, 0x29, 0x20, 0x2f, 0x20, 0x33, 0x32, 0x29, 0x20, 0x25, 0x20
        /*00ad*/ 	.byte	0x34, 0x29, 0x20, 0x3d, 0x3d, 0x20, 0x28, 0x28, 0x28, 0x74, 0x6d, 0x65, 0x6d, 0x5f, 0x61, 0x64
        /*00bd*/ 	.byte	0x64, 0x72, 0x20, 0x3e, 0x3e, 0x20, 0x31, 0x36, 0x29, 0x20, 0x2f, 0x20, 0x33, 0x32, 0x29, 0x20
        /*00cd*/ 	.byte	0x25, 0x20, 0x34, 0x29, 0x00
	.type		__unnamed_1,@object
	.size		__unnamed_1,(__unnamed_2 - __unnamed_1)
__unnamed_1:
        /*00d2*/ 	.byte	0x61, 0x75, 0x74, 0x6f, 0x20, 0x63, 0x75, 0x74, 0x65, 0x3a, 0x3a, 0x61, 0x73, 0x5f, 0x70, 0x6f
        /* <DEDUP_REMOVED lines=23> */
        /*0252*/ 	.byte	0x3a, 0x43, 0x3c, 0x32, 0x30, 0x34, 0x38, 0x3e, 0x3e, 0x3e, 0x3e, 0x5d, 0x00
	.type		__unnamed_2,@object
	.size		__unnamed_2,(.L_2 - __unnamed_2)
__unnamed_2:
        /* <DEDUP_REMOVED lines=42> */
        /*04ff*/ 	.byte	0x3e, 0x5d, 0x00
.L_2:


//--------------------- .nv.shared._ZN7cutlass13device_kernelINS_4gemm6kernel13GemmUniversalIN4cute5tupleIJiiiiEEENS1_10collective13CollectiveMmaINS1_41MainloopSm100TmaUmmaWarpSpecializedSparseILi13ELi2ELi2ENS5_IJNS4_1CILi2EEENSA_ILi1EEESC_EEEEENS5_IJNSA_ILi256EEENSA_ILi64EEESG_EEENS_6half_tENS5_IJNS4_6LayoutINS5_IJiNS5_IJSB_iEEEiEEENS5_IJlNS5_IJSC_SB_EEElEEEEENSJ_INS5_IJNS5_IJNS5_IJNSA_ILi8EEESB_SP_EEEiEEENS5_IJNS5_IJNSA_ILi16EEESB_NSA_ILi4EEEEEEiEEEiEEENS5_IJNS5_IJNS5_IJNSA_ILi128EEESS_NSA_ILi2048EEEEEENSA_ILi16384EEEEEENS5_IJNS5_IJSC_NSA_ILi1024EEENSA_ILi32EEEEEElEEElEEEEEEEESI_NS5_IJlSC_lEEENS4_8TiledMMAINS4_8MMA_AtomIJNS4_33SM100_MMA_F16BF16_2x1SM_SS_SPARSEISI_SI_fLi256ELi64ELNS4_4UMMA5MajorE0ELS1E_0ELNS1D_7ScaleInE0ELS1F_0EEEEEENSJ_INS5_IJSC_SC_SC_EEENS5_IJNSA_ILi0EEES1J_S1J_EEEEENS5_IJNS4_10UnderscoreES1M_S1M_EEEEENS4_18SM100_TMA_2SM_LOADENS4_14ComposedLayoutINS4_7SwizzleILi2ELi4ELi3EEENS4_25smem_sparse_ptr_flag_bitsILi2ELi16EEENSJ_INS5_IJNS5_IJSC_SP_EEENS5_IJSB_S13_EEEEEENS5_IJNS5_IJS1J_SG_EEESM_EEEEEEEvNS4_8identityES1P_NS1Q_INS1R_ILi3ELi4ELi3EEENS4_18smem_ptr_flag_bitsILi16EEENSJ_INS5_IJSP_SG_EEENS5_IJSG_SC_EEEEEEEvS22_EENS_8epilogue10collective18CollectiveEpilogueINS2B_23Sm100TmaWarpSpecializedILi4ELi2ELi16ELb1ELb0EEEJNS5_IJSX_SG_SG_EEENS5_IJNSJ_ISX_SC_EENSJ_ISS_SC_EEEEEfNS5_IJSC_llEEEfS2K_NS2B_6fusion15FusionCallbacksIS2F_NS2L_17LinearCombinationIffffLNS_15FloatRoundStyleE2EEES2G_S2J_JEEENS4_5SM1004TMEM4LOAD26SM100_TMEM_LOAD_32dp32b16xENS4_13SM90_TMA_LOADENS1Q_INS1R_ILi2ELi5ELi2EEENS24_ILi32EEENSJ_INS5_IJS13_ST_EEENS5_IJSC_S13_EEEEEEENS4_39AutoVectorizingCopyWithAssumedAlignmentILi128EEENS4_14SM90_TMA_STOREES31_S33_S33_EEEvvEEEEvNT_6ParamsE --------------------------
	.section	.nv.shared._ZN7cutlass13device_kernelINS_4gemm6kernel13GemmUniversalIN4cute5tupleIJiiiiEEENS1_10collective13CollectiveMmaINS1_41MainloopSm100TmaUmmaWarpSpecializedSparseILi13ELi2ELi2ENS5_IJNS4_1CILi2EEENSA_ILi1EEESC_EEEEENS5_IJNSA_ILi256EEENSA_ILi64EEESG_EEENS_6half_tENS5_IJNS4_6LayoutINS5_IJiNS5_IJSB_iEEEiEEENS5_IJlNS5_IJSC_SB_EEElEEEEENSJ_INS5_IJNS5_IJNS5_IJNSA_ILi8EEESB_SP_EEEiEEENS5_IJNS5_IJNSA_ILi16EEESB_NSA_ILi4EEEEEEiEEEiEEENS5_IJNS5_IJNS5_IJNSA_ILi128EEESS_NSA_ILi2048EEEEEENSA_ILi16384EEEEEENS5_IJNS5_IJSC_NSA_ILi1024EEENSA_ILi32EEEEEElEEElEEEEEEEESI_NS5_IJlSC_lEEENS4_8TiledMMAINS4_8MMA_AtomIJNS4_33SM100_MMA_F16BF16_2x1SM_SS_SPARSEISI_SI_fLi256ELi64ELNS4_4UMMA5MajorE0ELS1E_0ELNS1D_7ScaleInE0ELS1F_0EEEEEENSJ_INS5_IJSC_SC_SC_EEENS5_IJNSA_ILi0EEES1J_S1J_EEEEENS5_IJNS4_10UnderscoreES1M_S1M_EEEEENS4_18SM100_TMA_2SM_LOADENS4_14ComposedLayoutINS4_7SwizzleILi2ELi4ELi3EEENS4_25smem_sparse_ptr_flag_bitsILi2ELi16EEENSJ_INS5_IJNS5_IJSC_SP_EEENS5_IJSB_S13_EEEEEENS5_IJNS5_IJS1J_SG_EEESM_EEEEEEEvNS4_8identityES1P_NS1Q_INS1R_ILi3ELi4ELi3EEENS4_18smem_ptr_flag_bitsILi16EEENSJ_INS5_IJSP_SG_EEENS5_IJSG_SC_EEEEEEEvS22_EENS_8epilogue10collective18CollectiveEpilogueINS2B_23Sm100TmaWarpSpecializedILi4ELi2ELi16ELb1ELb0EEEJNS5_IJSX_SG_SG_EEENS5_IJNSJ_ISX_SC_EENSJ_ISS_SC_EEEEEfNS5_IJSC_llEEEfS2K_NS2B_6fusion15FusionCallbacksIS2F_NS2L_17LinearCombinationIffffLNS_15FloatRoundStyleE2EEES2G_S2J_JEEENS4_5SM1004TMEM4LOAD26SM100_TMEM_LOAD_32dp32b16xENS4_13SM90_TMA_LOADENS1Q_INS1R_ILi2ELi5ELi2EEENS24_ILi32EEENSJ_INS5_IJS13_ST_EEENS5_IJSC_S13_EEEEEEENS4_39AutoVectorizingCopyWithAssumedAlignmentILi128EEENS4_14SM90_TMA_STOREES31_S33_S33_EEEvvEEEEvNT_6ParamsE,"aw",@nobits
	.sectionflags	@""
	.align	16
	.zero		1024


//--------------------- .nv.shared.reserved.0     --------------------------
	.section	.nv.shared.reserved.0,"aw",@nobits
	.weak		__nv_reservedSMEM_offset_0_alias
	.size		__nv_reservedSMEM_offset_0_alias, 0, 64
	.other		__nv_reservedSMEM_offset_0_alias,@"STO_CUDA_RESERVED_SHARED STV_DEFAULT"
__nv_reservedSMEM_offset_0_alias:
	.zero		0
.nv.shared.reserved.0:
	.zero		64
	.weak		__nv_reservedSMEM_tcgen05_partition
	.type		__nv_reservedSMEM_tcgen05_partition,@object
	.size		__nv_reservedSMEM_tcgen05_partition,(.L_0 - __nv_reservedSMEM_tcgen05_partition)
__nv_reservedSMEM_tcgen05_partition:
	.zero		32
.L_0:


//--------------------- .nv.global                --------------------------
	.section	.nv.global,"aw",@nobits
.nv.global:
	.type		_ZN39_INTERNAL_6738c717_4_k_cu_985f3a3d_40144cute1_E,@object
	.size		_ZN39_INTERNAL_6738c717_4_k_cu_985f3a3d_40144cute1_E,(_ZN39_INTERNAL_6738c717_4_k_cu_985f3a3d_40144cuda3std3__45__cpo6cbeginE - _ZN39_INTERNAL_6738c717_4_k_cu_985f3a3d_40144cute1_E)
_ZN39_INTERNAL_6738c717_4_k_cu_985f3a3d_40144cute1_E:
	.zero		1
	.type		_ZN39_INTERNAL_6738c717_4_k_cu_985f3a3d_40144cuda3std3__45__cpo6cbeginE,@object
	.size		_ZN39_INTERNAL_6738c717_4_k_cu_985f3a3d_40144cuda3std3__45__cpo6cbeginE,(_ZN39_INTERNAL_6738c717_4_k_cu_985f3a3d_40144cuda3std3__48in_placeE - _ZN39_INTERNAL_6738c717_4_k_cu_985f3a3d_40144cuda3std3__45__cpo6cbeginE)
_ZN39_INTERNAL_6738c717_4_k_cu_985f3a3d_40144cuda3std3__45__cpo6cbeginE:
	.zero		1
	.type		_ZN39_INTERNAL_6738c717_4_k_cu_985f3a3d_40144cuda3std3__48in_placeE,@object
	.size		_ZN39_INTERNAL_6738c717_4_k_cu_985f3a3d_40144cuda3std3__48in_placeE,(_ZN39_INTERNAL_6738c717_4_k_cu_985f3a3d_40144cuda3std6ranges3__45__cpo9iter_moveE - _ZN39_INTERNAL_6738c717_4_k_cu_985f3a3d_40144cuda3std3__48in_placeE)
_ZN39_INTERNAL_6738c717_4_k_cu_985f3a3d_40144cuda3std3__48in_placeE:
	.zero		1
	.type		_ZN39_INTERNAL_6738c717_4_k_cu_985f3a3d_40144cuda3std6ranges3__45__cpo9iter_moveE,@object
	.size		_ZN39_INTERNAL_6738c717_4_k_cu_985f3a3d_40144cuda3std6ranges3__45__cpo9iter_moveE,(_ZN39_INTERNAL_6738c717_4_k_cu_985f3a3d_40144cuda3std3__45__cpo5beginE - _ZN39_INTERNAL_6738c717_4_k_cu_985f3a3d_40144cuda3std6ranges3__45__cpo9iter_moveE)
_ZN39_INTERNAL_6738c717_4_k_cu_985f3a3d_40144cuda3std6ranges3__45__cpo9iter_moveE:
	.zero		1
	.type		_ZN39_INTERNAL_6738c717_4_k_cu_985f3a3d_40144cuda3std3__45__cpo5beginE,@object
	.size		_ZN39_INTERNAL_6738c717_4_k_cu_985f3a3d_40144cuda3std3__45__cpo5beginE,(_ZN39_INTERNAL_6738c717_4_k_cu_985f3a3d_40144cuda3std3__441_GLOBAL__N__6738c717_4_k_cu_985f3a3d_40146ignoreE - _ZN39_INTERNAL_6738c717_4_k_cu_985f3a3d_40144cuda3std3__45__cpo5beginE)
_ZN39_INTERNAL_6738c717_4_k_cu_985f3a3d_40144cuda3std3__45__cpo5beginE:
	.zero		1
	.type		_ZN39_INTERNAL_6738c717_4_k_cu_985f3a3d_40144cuda3std3__441_GLOBAL__N__6738c717_4_k_cu_985f3a3d_40146ignoreE,@object
	.size		_ZN39_INTERNAL_6738c717_4_k_cu_985f3a3d_40144cuda3std3__441_GLOBAL__N__6738c717_4_k_cu_985f3a3d_40146ignoreE,(_ZN39_INTERNAL_6738c717_4_k_cu_985f3a3d_40144cute7productE - _ZN39_INTERNAL_6738c717_4_k_cu_985f3a3d_40144cuda3std3__441_GLOBAL__N__6738c717_4_k_cu_985f3a3d_40146ignoreE)
_ZN39_INTERNAL_6738c717_4_k_cu_985f3a3d_40144cuda3std3__441_GLOBAL__N__6738c717_4_k_cu_985f3a3d_40146ignoreE:
	.zero		1
	.type		_ZN39_INTERNAL_6738c717_4_k_cu_985f3a3d_40144cute7productE,@object
	.size		_ZN39_INTERNAL_6738c717_4_k_cu_985f3a3d_40144cute7productE,(_ZN39_INTERNAL_6738c717_4_k_cu_985f3a3d_40144cuda3std3__45__cpo3endE - _ZN39_INTERNAL_6738c717_4_k_cu_985f3a3d_40144cute7productE)
_ZN39_INTERNAL_6738c717_4_k_cu_985f3a3d_40144cute7productE:
	.zero		1
	.type		_ZN39_INTERNAL_6738c717_4_k_cu_985f3a3d_40144cuda3std3__45__cpo3endE,@object
	.size		_ZN39_INTERNAL_6738c717_4_k_cu_985f3a3d_40144cuda3std3__45__cpo3endE,(_ZN39_INTERNAL_6738c717_4_k_cu_985f3a3d_40144cuda3std3__419piecewise_constructE - _ZN39_INTERNAL_6738c717_4_k_cu_985f3a3d_40144cuda3std3__45__cpo3endE)
_ZN39_INTERNAL_6738c717_4_k_cu_985f3a3d_40144cuda3std3__45__cpo3endE:
	.zero		1
	.type		_ZN39_INTERNAL_6738c717_4_k_cu_985f3a3d_40144cuda3std3__419piecewise_constructE,@object
	.size		_ZN39_INTERNAL_6738c717_4_k_cu_985f3a3d_40144cuda3std3__419piecewise_constructE,(_ZN39_INTERNAL_6738c717_4_k_cu_985f3a3d_40144cuda3std3__45__cpo4cendE - _ZN39_INTERNAL_6738c717_4_k_cu_985f3a3d_40144cuda3std3__419piecewise_constructE)
_ZN39_INTERNAL_6738c717_4_k_cu_985f3a3d_40144cuda3std3__419piecewise_constructE:
	.zero		1
	.type		_ZN39_INTERNAL_6738c717_4_k_cu_985f3a3d_40144cuda3std3__45__cpo4cendE,@object
	.size		_ZN39_INTERNAL_6738c717_4_k_cu_985f3a3d_40144cuda3std3__45__cpo4cendE,(_ZN39_INTERNAL_6738c717_4_k_cu_985f3a3d_40144cuda3std6ranges3__45__cpo4swapE - _ZN39_INTERNAL_6738c717_4_k_cu_985f3a3d_40144cuda3std3__45__cpo4cendE)
_ZN39_INTERNAL_6738c717_4_k_cu_985f3a3d_40144cuda3std3__45__cpo4cendE:
	.zero		1
	.type		_ZN39_INTERNAL_6738c717_4_k_cu_985f3a3d_40144cuda3std6ranges3__45__cpo4swapE,@object
	.size		_ZN39_INTERNAL_6738c717_4_k_cu_985f3a3d_40144cuda3std6ranges3__45__cpo4swapE,(.L_10 - _ZN39_INTERNAL_6738c717_4_k_cu_985f3a3d_40144cuda3std6ranges3__45__cpo4swapE)
_ZN39_INTERNAL_6738c717_4_k_cu_985f3a3d_40144cuda3std6ranges3__45__cpo4swapE:
	.zero		1
.L_10:


//--------------------- .nv.constant0._ZN7cutlass13device_kernelINS_4gemm6kernel13GemmUniversalIN4cute5tupleIJiiiiEEENS1_10collective13CollectiveMmaINS1_41MainloopSm100TmaUmmaWarpSpecializedSparseILi13ELi2ELi2ENS5_IJNS4_1CILi2EEENSA_ILi1EEESC_EEEEENS5_IJNSA_ILi256EEENSA_ILi64EEESG_EEENS_6half_tENS5_IJNS4_6LayoutINS5_IJiNS5_IJSB_iEEEiEEENS5_IJlNS5_IJSC_SB_EEElEEEEENSJ_INS5_IJNS5_IJNS5_IJNSA_ILi8EEESB_SP_EEEiEEENS5_IJNS5_IJNSA_ILi16EEESB_NSA_ILi4EEEEEEiEEEiEEENS5_IJNS5_IJNS5_IJNSA_ILi128EEESS_NSA_ILi2048EEEEEENSA_ILi16384EEEEEENS5_IJNS5_IJSC_NSA_ILi1024EEENSA_ILi32EEEEEElEEElEEEEEEEESI_NS5_IJlSC_lEEENS4_8TiledMMAINS4_8MMA_AtomIJNS4_33SM100_MMA_F16BF16_2x1SM_SS_SPARSEISI_SI_fLi256ELi64ELNS4_4UMMA5MajorE0ELS1E_0ELNS1D_7ScaleInE0ELS1F_0EEEEEENSJ_INS5_IJSC_SC_SC_EEENS5_IJNSA_ILi0EEES1J_S1J_EEEEENS5_IJNS4_10UnderscoreES1M_S1M_EEEEENS4_18SM100_TMA_2SM_LOADENS4_14ComposedLayoutINS4_7SwizzleILi2ELi4ELi3EEENS4_25smem_sparse_ptr_flag_bitsILi2ELi16EEENSJ_INS5_IJNS5_IJSC_SP_EEENS5_IJSB_S13_EEEEEENS5_IJNS5_IJS1J_SG_EEESM_EEEEEEEvNS4_8identityES1P_NS1Q_INS1R_ILi3ELi4ELi3EEENS4_18smem_ptr_flag_bitsILi16EEENSJ_INS5_IJSP_SG_EEENS5_IJSG_SC_EEEEEEEvS22_EENS_8epilogue10collective18CollectiveEpilogueINS2B_23Sm100TmaWarpSpecializedILi4ELi2ELi16ELb1ELb0EEEJNS5_IJSX_SG_SG_EEENS5_IJNSJ_ISX_SC_EENSJ_ISS_SC_EEEEEfNS5_IJSC_llEEEfS2K_NS2B_6fusion15FusionCallbacksIS2F_NS2L_17LinearCombinationIffffLNS_15FloatRoundStyleE2EEES2G_S2J_JEEENS4_5SM1004TMEM4LOAD26SM100_TMEM_LOAD_32dp32b16xENS4_13SM90_TMA_LOADENS1Q_INS1R_ILi2ELi5ELi2EEENS24_ILi32EEENSJ_INS5_IJS13_ST_EEENS5_IJSC_S13_EEEEEEENS4_39AutoVectorizingCopyWithAssumedAlignmentILi128EEENS4_14SM90_TMA_STOREES31_S33_S33_EEEvvEEEEvNT_6ParamsE --------------------------
	.section	.nv.constant0._ZN7cutlass13device_kernelINS_4gemm6kernel13GemmUniversalIN4cute5tupleIJiiiiEEENS1_10collective13CollectiveMmaINS1_41MainloopSm100TmaUmmaWarpSpecializedSparseILi13ELi2ELi2ENS5_IJNS4_1CILi2EEENSA_ILi1EEESC_EEEEENS5_IJNSA_ILi256EEENSA_ILi64EEESG_EEENS_6half_tENS5_IJNS4_6LayoutINS5_IJiNS5_IJSB_iEEEiEEENS5_IJlNS5_IJSC_SB_EEElEEEEENSJ_INS5_IJNS5_IJNS5_IJNSA_ILi8EEESB_SP_EEEiEEENS5_IJNS5_IJNSA_ILi16EEESB_NSA_ILi4EEEEEEiEEEiEEENS5_IJNS5_IJNS5_IJNSA_ILi128EEESS_NSA_ILi2048EEEEEENSA_ILi16384EEEEEENS5_IJNS5_IJSC_NSA_ILi1024EEENSA_ILi32EEEEEElEEElEEEEEEEESI_NS5_IJlSC_lEEENS4_8TiledMMAINS4_8MMA_AtomIJNS4_33SM100_MMA_F16BF16_2x1SM_SS_SPARSEISI_SI_fLi256ELi64ELNS4_4UMMA5MajorE0ELS1E_0ELNS1D_7ScaleInE0ELS1F_0EEEEEENSJ_INS5_IJSC_SC_SC_EEENS5_IJNSA_ILi0EEES1J_S1J_EEEEENS5_IJNS4_10UnderscoreES1M_S1M_EEEEENS4_18SM100_TMA_2SM_LOADENS4_14ComposedLayoutINS4_7SwizzleILi2ELi4ELi3EEENS4_25smem_sparse_ptr_flag_bitsILi2ELi16EEENSJ_INS5_IJNS5_IJSC_SP_EEENS5_IJSB_S13_EEEEEENS5_IJNS5_IJS1J_SG_EEESM_EEEEEEEvNS4_8identityES1P_NS1Q_INS1R_ILi3ELi4ELi3EEENS4_18smem_ptr_flag_bitsILi16EEENSJ_INS5_IJSP_SG_EEENS5_IJSG_SC_EEEEEEEvS22_EENS_8epilogue10collective18CollectiveEpilogueINS2B_23Sm100TmaWarpSpecializedILi4ELi2ELi16ELb1ELb0EEEJNS5_IJSX_SG_SG_EEENS5_IJNSJ_ISX_SC_EENSJ_ISS_SC_EEEEEfNS5_IJSC_llEEEfS2K_NS2B_6fusion15FusionCallbacksIS2F_NS2L_17LinearCombinationIffffLNS_15FloatRoundStyleE2EEES2G_S2J_JEEENS4_5SM1004TMEM4LOAD26SM100_TMEM_LOAD_32dp32b16xENS4_13SM90_TMA_LOADENS1Q_INS1R_ILi2ELi5ELi2EEENS24_ILi32EEENSJ_INS5_IJS13_ST_EEENS5_IJSC_S13_EEEEEEENS4_39AutoVectorizingCopyWithAssumedAlignmentILi128EEENS4_14SM90_TMA_STOREES31_S33_S33_EEEvvEEEEvNT_6ParamsE,"a",@progbits
	.sectionflags	@""
	.align	4
.nv.constant0._ZN7cutlass13device_kernelINS_4gemm6kernel13GemmUniversalIN4cute5tupleIJiiiiEEENS1_10collective13CollectiveMmaINS1_41MainloopSm100TmaUmmaWarpSpecializedSparseILi13ELi2ELi2ENS5_IJNS4_1CILi2EEENSA_ILi1EEESC_EEEEENS5_IJNSA_ILi256EEENSA_ILi64EEESG_EEENS_6half_tENS5_IJNS4_6LayoutINS5_IJiNS5_IJSB_iEEEiEEENS5_IJlNS5_IJSC_SB_EEElEEEEENSJ_INS5_IJNS5_IJNS5_IJNSA_ILi8EEESB_SP_EEEiEEENS5_IJNS5_IJNSA_ILi16EEESB_NSA_ILi4EEEEEEiEEEiEEENS5_IJNS5_IJNS5_IJNSA_ILi128EEESS_NSA_ILi2048EEEEEENSA_ILi16384EEEEEENS5_IJNS5_IJSC_NSA_ILi1024EEENSA_ILi32EEEEEElEEElEEEEEEEESI_NS5_IJlSC_lEEENS4_8TiledMMAINS4_8MMA_AtomIJNS4_33SM100_MMA_F16BF16_2x1SM_SS_SPARSEISI_SI_fLi256ELi64ELNS4_4UMMA5MajorE0ELS1E_0ELNS1D_7ScaleInE0ELS1F_0EEEEEENSJ_INS5_IJSC_SC_SC_EEENS5_IJNSA_ILi0EEES1J_S1J_EEEEENS5_IJNS4_10UnderscoreES1M_S1M_EEEEENS4_18SM100_TMA_2SM_LOADENS4_14ComposedLayoutINS4_7SwizzleILi2ELi4ELi3EEENS4_25smem_sparse_ptr_flag_bitsILi2ELi16EEENSJ_INS5_IJNS5_IJSC_SP_EEENS5_IJSB_S13_EEEEEENS5_IJNS5_IJS1J_SG_EEESM_EEEEEEEvNS4_8identityES1P_NS1Q_INS1R_ILi3ELi4ELi3EEENS4_18smem_ptr_flag_bitsILi16EEENSJ_INS5_IJSP_SG_EEENS5_IJSG_SC_EEEEEEEvS22_EENS_8epilogue10collective18CollectiveEpilogueINS2B_23Sm100TmaWarpSpecializedILi4ELi2ELi16ELb1ELb0EEEJNS5_IJSX_SG_SG_EEENS5_IJNSJ_ISX_SC_EENSJ_ISS_SC_EEEEEfNS5_IJSC_llEEEfS2K_NS2B_6fusion15FusionCallbacksIS2F_NS2L_17LinearCombinationIffffLNS_15FloatRoundStyleE2EEES2G_S2J_JEEENS4_5SM1004TMEM4LOAD26SM100_TMEM_LOAD_32dp32b16xENS4_13SM90_TMA_LOADENS1Q_INS1R_ILi2ELi5ELi2EEENS24_ILi32EEENSJ_INS5_IJS13_ST_EEENS5_IJSC_S13_EEEEEEENS4_39AutoVectorizingCopyWithAssumedAlignmentILi128EEENS4_14SM90_TMA_STOREES31_S33_S33_EEEvvEEEEvNT_6ParamsE:
	.zero		3456


//--------------------- SYMBOLS --------------------------

	.type		.nv.reservedSmem.offset0,@object
	.size		.nv.reservedSmem.offset0,0x4
	.type		.nv.reservedSmem.cap,@object
	.size		.nv.reservedSmem.cap,0x4
	.type		__assertfail,@function
